//
// Generated by NVIDIA NVVM Compiler
//
// Compiler Build ID: CL-36424714
// Cuda compilation tools, release 13.0, V13.0.88
// Based on NVVM 20.0.0
//

.version 9.0
.target sm_100
.address_size 64

	// .globl	_Z14zpseudo_kernelP7double2jjjjjjjjjjjjjjjjjjjjjjPKjS2_S2_PKS_PKdS0_

.visible .entry _Z14zpseudo_kernelP7double2jjjjjjjjjjjjjjjjjjjjjjPKjS2_S2_PKS_PKdS0_(
	.param .u64 .ptr .align 1 _Z14zpseudo_kernelP7double2jjjjjjjjjjjjjjjjjjjjjjPKjS2_S2_PKS_PKdS0__param_0,
	.param .u32 _Z14zpseudo_kernelP7double2jjjjjjjjjjjjjjjjjjjjjjPKjS2_S2_PKS_PKdS0__param_1,
	.param .u32 _Z14zpseudo_kernelP7double2jjjjjjjjjjjjjjjjjjjjjjPKjS2_S2_PKS_PKdS0__param_2,
	.param .u32 _Z14zpseudo_kernelP7double2jjjjjjjjjjjjjjjjjjjjjjPKjS2_S2_PKS_PKdS0__param_3,
	.param .u32 _Z14zpseudo_kernelP7double2jjjjjjjjjjjjjjjjjjjjjjPKjS2_S2_PKS_PKdS0__param_4,
	.param .u32 _Z14zpseudo_kernelP7double2jjjjjjjjjjjjjjjjjjjjjjPKjS2_S2_PKS_PKdS0__param_5,
	.param .u32 _Z14zpseudo_kernelP7double2jjjjjjjjjjjjjjjjjjjjjjPKjS2_S2_PKS_PKdS0__param_6,
	.param .u32 _Z14zpseudo_kernelP7double2jjjjjjjjjjjjjjjjjjjjjjPKjS2_S2_PKS_PKdS0__param_7,
	.param .u32 _Z14zpseudo_kernelP7double2jjjjjjjjjjjjjjjjjjjjjjPKjS2_S2_PKS_PKdS0__param_8,
	.param .u32 _Z14zpseudo_kernelP7double2jjjjjjjjjjjjjjjjjjjjjjPKjS2_S2_PKS_PKdS0__param_9,
	.param .u32 _Z14zpseudo_kernelP7double2jjjjjjjjjjjjjjjjjjjjjjPKjS2_S2_PKS_PKdS0__param_10,
	.param .u32 _Z14zpseudo_kernelP7double2jjjjjjjjjjjjjjjjjjjjjjPKjS2_S2_PKS_PKdS0__param_11,
	.param .u32 _Z14zpseudo_kernelP7double2jjjjjjjjjjjjjjjjjjjjjjPKjS2_S2_PKS_PKdS0__param_12,
	.param .u32 _Z14zpseudo_kernelP7double2jjjjjjjjjjjjjjjjjjjjjjPKjS2_S2_PKS_PKdS0__param_13,
	.param .u32 _Z14zpseudo_kernelP7double2jjjjjjjjjjjjjjjjjjjjjjPKjS2_S2_PKS_PKdS0__param_14,
	.param .u32 _Z14zpseudo_kernelP7double2jjjjjjjjjjjjjjjjjjjjjjPKjS2_S2_PKS_PKdS0__param_15,
	.param .u32 _Z14zpseudo_kernelP7double2jjjjjjjjjjjjjjjjjjjjjjPKjS2_S2_PKS_PKdS0__param_16,
	.param .u32 _Z14zpseudo_kernelP7double2jjjjjjjjjjjjjjjjjjjjjjPKjS2_S2_PKS_PKdS0__param_17,
	.param .u32 _Z14zpseudo_kernelP7double2jjjjjjjjjjjjjjjjjjjjjjPKjS2_S2_PKS_PKdS0__param_18,
	.param .u32 _Z14zpseudo_kernelP7double2jjjjjjjjjjjjjjjjjjjjjjPKjS2_S2_PKS_PKdS0__param_19,
	.param .u32 _Z14zpseudo_kernelP7double2jjjjjjjjjjjjjjjjjjjjjjPKjS2_S2_PKS_PKdS0__param_20,
	.param .u32 _Z14zpseudo_kernelP7double2jjjjjjjjjjjjjjjjjjjjjjPKjS2_S2_PKS_PKdS0__param_21,
	.param .u32 _Z14zpseudo_kernelP7double2jjjjjjjjjjjjjjjjjjjjjjPKjS2_S2_PKS_PKdS0__param_22,
	.param .u64 .ptr .align 1 _Z14zpseudo_kernelP7double2jjjjjjjjjjjjjjjjjjjjjjPKjS2_S2_PKS_PKdS0__param_23,
	.param .u64 .ptr .align 1 _Z14zpseudo_kernelP7double2jjjjjjjjjjjjjjjjjjjjjjPKjS2_S2_PKS_PKdS0__param_24,
	.param .u64 .ptr .align 1 _Z14zpseudo_kernelP7double2jjjjjjjjjjjjjjjjjjjjjjPKjS2_S2_PKS_PKdS0__param_25,
	.param .u64 .ptr .align 1 _Z14zpseudo_kernelP7double2jjjjjjjjjjjjjjjjjjjjjjPKjS2_S2_PKS_PKdS0__param_26,
	.param .u64 .ptr .align 1 _Z14zpseudo_kernelP7double2jjjjjjjjjjjjjjjjjjjjjjPKjS2_S2_PKS_PKdS0__param_27,
	.param .u64 .ptr .align 1 _Z14zpseudo_kernelP7double2jjjjjjjjjjjjjjjjjjjjjjPKjS2_S2_PKS_PKdS0__param_28
)
{
	.reg .pred 	%p<13>;
	.reg .b32 	%r<209>;
	.reg .b64 	%rd<100>;
	.reg .b64 	%fd<145>;

	ld.param.u64 	%rd6, [_Z14zpseudo_kernelP7double2jjjjjjjjjjjjjjjjjjjjjjPKjS2_S2_PKS_PKdS0__param_0];
	ld.param.u32 	%r47, [_Z14zpseudo_kernelP7double2jjjjjjjjjjjjjjjjjjjjjjPKjS2_S2_PKS_PKdS0__param_1];
	ld.param.u32 	%r59, [_Z14zpseudo_kernelP7double2jjjjjjjjjjjjjjjjjjjjjjPKjS2_S2_PKS_PKdS0__param_2];
	ld.param.u32 	%r48, [_Z14zpseudo_kernelP7double2jjjjjjjjjjjjjjjjjjjjjjPKjS2_S2_PKS_PKdS0__param_3];
	ld.param.u32 	%r60, [_Z14zpseudo_kernelP7double2jjjjjjjjjjjjjjjjjjjjjjPKjS2_S2_PKS_PKdS0__param_4];
	ld.param.u32 	%r49, [_Z14zpseudo_kernelP7double2jjjjjjjjjjjjjjjjjjjjjjPKjS2_S2_PKS_PKdS0__param_5];
	ld.param.u32 	%r61, [_Z14zpseudo_kernelP7double2jjjjjjjjjjjjjjjjjjjjjjPKjS2_S2_PKS_PKdS0__param_6];
	ld.param.u32 	%r50, [_Z14zpseudo_kernelP7double2jjjjjjjjjjjjjjjjjjjjjjPKjS2_S2_PKS_PKdS0__param_7];
	ld.param.u32 	%r51, [_Z14zpseudo_kernelP7double2jjjjjjjjjjjjjjjjjjjjjjPKjS2_S2_PKS_PKdS0__param_14];
	ld.param.u32 	%r52, [_Z14zpseudo_kernelP7double2jjjjjjjjjjjjjjjjjjjjjjPKjS2_S2_PKS_PKdS0__param_15];
	ld.param.u32 	%r53, [_Z14zpseudo_kernelP7double2jjjjjjjjjjjjjjjjjjjjjjPKjS2_S2_PKS_PKdS0__param_17];
	ld.param.u32 	%r54, [_Z14zpseudo_kernelP7double2jjjjjjjjjjjjjjjjjjjjjjPKjS2_S2_PKS_PKdS0__param_18];
	ld.param.u32 	%r55, [_Z14zpseudo_kernelP7double2jjjjjjjjjjjjjjjjjjjjjjPKjS2_S2_PKS_PKdS0__param_19];
	ld.param.u32 	%r56, [_Z14zpseudo_kernelP7double2jjjjjjjjjjjjjjjjjjjjjjPKjS2_S2_PKS_PKdS0__param_20];
	ld.param.u32 	%r57, [_Z14zpseudo_kernelP7double2jjjjjjjjjjjjjjjjjjjjjjPKjS2_S2_PKS_PKdS0__param_21];
	ld.param.u32 	%r58, [_Z14zpseudo_kernelP7double2jjjjjjjjjjjjjjjjjjjjjjPKjS2_S2_PKS_PKdS0__param_22];
	ld.param.u64 	%rd10, [_Z14zpseudo_kernelP7double2jjjjjjjjjjjjjjjjjjjjjjPKjS2_S2_PKS_PKdS0__param_25];
	ld.param.u64 	%rd11, [_Z14zpseudo_kernelP7double2jjjjjjjjjjjjjjjjjjjjjjPKjS2_S2_PKS_PKdS0__param_26];
	ld.param.u64 	%rd12, [_Z14zpseudo_kernelP7double2jjjjjjjjjjjjjjjjjjjjjjPKjS2_S2_PKS_PKdS0__param_28];
	cvta.to.global.u64 	%rd1, %rd12;
	cvta.to.global.u64 	%rd2, %rd11;
	cvta.to.global.u64 	%rd3, %rd10;
	mov.u32 	%r62, %ctaid.x;
	mov.u32 	%r63, %ntid.x;
	mov.u32 	%r64, %tid.x;
	mad.lo.s32 	%r1, %r62, %r63, %r64;
	sub.s32 	%r65, %r59, %r47;
	add.s32 	%r2, %r65, 1;
	sub.s32 	%r66, %r60, %r48;
	add.s32 	%r3, %r66, 1;
	sub.s32 	%r67, %r61, %r49;
	add.s32 	%r4, %r67, 1;
	mad.lo.s32 	%r68, %r65, %r66, %r65;
	add.s32 	%r5, %r68, %r3;
	mad.lo.s32 	%r6, %r5, %r67, %r5;
	mul.lo.s32 	%r69, %r6, %r50;
	setp.ge.u32 	%p1, %r1, %r69;
	@%p1 bra 	$L__BB0_16;
	div.u32 	%r8, %r1, %r2;
	mul.lo.s32 	%r70, %r8, %r2;
	sub.s32 	%r7, %r1, %r70;
	div.u32 	%r9, %r1, %r5;
	div.u32 	%r10, %r1, %r6;
	setp.eq.s32 	%p2, %r51, 0;
	@%p2 bra 	$L__BB0_16;
	sub.s32 	%r72, %r54, %r53;
	add.s32 	%r11, %r72, 1;
	sub.s32 	%r73, %r56, %r55;
	add.s32 	%r12, %r73, 1;
	sub.s32 	%r74, %r58, %r57;
	rem.u32 	%r75, %r8, %r3;
	sub.s32 	%r76, %r75, %r48;
	sub.s32 	%r77, %r7, %r47;
	mad.lo.s32 	%r78, %r77, %r3, %r76;
	rem.u32 	%r79, %r9, %r4;
	sub.s32 	%r80, %r79, %r49;
	mad.lo.s32 	%r81, %r78, %r4, %r80;
	mad.lo.s32 	%r82, %r81, %r50, %r10;
	add.s32 	%r83, %r82, -1;
	mad.lo.s32 	%r13, %r83, %r74, %r83;
	mad.lo.s32 	%r14, %r52, 12, 12;
	mad.lo.s32 	%r15, %r52, %r51, %r52;
	cvta.to.global.u64 	%rd4, %rd6;
	mov.b32 	%r199, 0;
$L__BB0_3:
	ld.param.u64 	%rd98, [_Z14zpseudo_kernelP7double2jjjjjjjjjjjjjjjjjjjjjjPKjS2_S2_PKS_PKdS0__param_24];
	ld.param.u64 	%rd97, [_Z14zpseudo_kernelP7double2jjjjjjjjjjjjjjjjjjjjjjPKjS2_S2_PKS_PKdS0__param_23];
	cvta.to.global.u64 	%rd13, %rd97;
	mul.wide.u32 	%rd14, %r199, 4;
	add.s64 	%rd15, %rd13, %rd14;
	ld.global.u32 	%r84, [%rd15];
	add.s32 	%r17, %r84, -1;
	cvta.to.global.u64 	%rd16, %rd98;
	mul.wide.u32 	%rd17, %r17, 4;
	add.s64 	%rd5, %rd16, %rd17;
	ld.global.u32 	%r18, [%rd5];
	setp.eq.s32 	%p3, %r18, 0;
	mov.f64 	%fd143, 0d0000000000000000;
	mov.f64 	%fd144, %fd143;
	@%p3 bra 	$L__BB0_12;
	add.s32 	%r19, %r199, -1;
	mul.lo.s32 	%r86, %r19, %r52;
	mad.lo.s32 	%r87, %r86, %r51, %r86;
	add.s32 	%r20, %r87, -1;
	setp.lt.u32 	%p4, %r18, 4;
	mov.b32 	%r207, 0;
	mov.f64 	%fd144, 0d0000000000000000;
	mov.f64 	%fd143, %fd144;
	@%p4 bra 	$L__BB0_7;
	mul.lo.s32 	%r89, %r52, 3;
	not.b32 	%r201, %r89;
	add.s32 	%r203, %r89, 3;
	mad.lo.s32 	%r204, %r52, 6, 6;
	and.b32  	%r90, %r18, -4;
	neg.s32 	%r205, %r90;
	mad.lo.s32 	%r200, %r15, %r19, 2;
	mov.f64 	%fd144, 0d0000000000000000;
	mov.b32 	%r202, 3;
$L__BB0_6:
	.pragma "nounroll";
	and.b32  	%r207, %r18, -4;
	add.s32 	%r91, %r201, -2;
	mul.wide.u32 	%rd18, %r91, 4;
	add.s64 	%rd19, %rd3, %rd18;
	ld.global.u32 	%r92, [%rd19];
	add.s32 	%r93, %r201, -1;
	mul.wide.u32 	%rd20, %r93, 4;
	add.s64 	%rd21, %rd3, %rd20;
	ld.global.u32 	%r94, [%rd21];
	mul.wide.u32 	%rd22, %r201, 4;
	add.s64 	%rd23, %rd3, %rd22;
	ld.global.u32 	%r95, [%rd23];
	add.s32 	%r96, %r200, -3;
	mul.wide.u32 	%rd24, %r96, 16;
	add.s64 	%rd25, %rd2, %rd24;
	ld.global.v2.f64 	{%fd25, %fd26}, [%rd25];
	sub.s32 	%r97, %r94, %r55;
	sub.s32 	%r98, %r95, %r57;
	add.s32 	%r99, %r98, %r13;
	mad.lo.s32 	%r100, %r99, %r12, %r97;
	sub.s32 	%r101, %r92, %r53;
	mad.lo.s32 	%r102, %r100, %r11, %r101;
	mul.wide.u32 	%rd26, %r102, 16;
	add.s64 	%rd27, %rd1, %rd26;
	ld.global.v2.f64 	{%fd27, %fd28}, [%rd27];
	mul.f64 	%fd29, %fd26, %fd28;
	fma.rn.f64 	%fd30, %fd25, %fd27, %fd29;
	mul.f64 	%fd31, %fd25, %fd28;
	mul.f64 	%fd32, %fd26, %fd27;
	sub.f64 	%fd33, %fd31, %fd32;
	mul.f64 	%fd34, %fd144, %fd30;
	mul.f64 	%fd35, %fd143, %fd33;
	sub.f64 	%fd36, %fd34, %fd35;
	mul.f64 	%fd37, %fd144, %fd33;
	fma.rn.f64 	%fd38, %fd143, %fd30, %fd37;
	add.s32 	%r103, %r202, -3;
	mul.wide.u32 	%rd28, %r103, 4;
	add.s64 	%rd29, %rd3, %rd28;
	ld.global.u32 	%r104, [%rd29];
	ld.global.u32 	%r105, [%rd29+4];
	ld.global.u32 	%r106, [%rd29+8];
	add.s32 	%r107, %r200, -2;
	mul.wide.u32 	%rd30, %r107, 16;
	add.s64 	%rd31, %rd2, %rd30;
	ld.global.v2.f64 	{%fd39, %fd40}, [%rd31];
	sub.s32 	%r108, %r105, %r55;
	sub.s32 	%r109, %r106, %r57;
	add.s32 	%r110, %r109, %r13;
	mad.lo.s32 	%r111, %r110, %r12, %r108;
	sub.s32 	%r112, %r104, %r53;
	mad.lo.s32 	%r113, %r111, %r11, %r112;
	mul.wide.u32 	%rd32, %r113, 16;
	add.s64 	%rd33, %rd1, %rd32;
	ld.global.v2.f64 	{%fd41, %fd42}, [%rd33];
	mul.f64 	%fd43, %fd40, %fd42;
	fma.rn.f64 	%fd44, %fd39, %fd41, %fd43;
	mul.f64 	%fd45, %fd39, %fd42;
	mul.f64 	%fd46, %fd40, %fd41;
	sub.f64 	%fd47, %fd45, %fd46;
	mul.f64 	%fd48, %fd36, %fd44;
	mul.f64 	%fd49, %fd38, %fd47;
	sub.f64 	%fd50, %fd48, %fd49;
	mul.f64 	%fd51, %fd36, %fd47;
	fma.rn.f64 	%fd52, %fd38, %fd44, %fd51;
	add.s32 	%r114, %r203, 2;
	mul.wide.u32 	%rd34, %r203, 4;
	add.s64 	%rd35, %rd3, %rd34;
	ld.global.u32 	%r115, [%rd35];
	add.s32 	%r116, %r203, 1;
	mul.wide.u32 	%rd36, %r116, 4;
	add.s64 	%rd37, %rd3, %rd36;
	ld.global.u32 	%r117, [%rd37];
	mul.wide.u32 	%rd38, %r114, 4;
	add.s64 	%rd39, %rd3, %rd38;
	ld.global.u32 	%r118, [%rd39];
	add.s32 	%r119, %r200, -1;
	mul.wide.u32 	%rd40, %r119, 16;
	add.s64 	%rd41, %rd2, %rd40;
	ld.global.v2.f64 	{%fd53, %fd54}, [%rd41];
	sub.s32 	%r120, %r117, %r55;
	sub.s32 	%r121, %r118, %r57;
	add.s32 	%r122, %r121, %r13;
	mad.lo.s32 	%r123, %r122, %r12, %r120;
	sub.s32 	%r124, %r115, %r53;
	mad.lo.s32 	%r125, %r123, %r11, %r124;
	mul.wide.u32 	%rd42, %r125, 16;
	add.s64 	%rd43, %rd1, %rd42;
	ld.global.v2.f64 	{%fd55, %fd56}, [%rd43];
	mul.f64 	%fd57, %fd54, %fd56;
	fma.rn.f64 	%fd58, %fd53, %fd55, %fd57;
	mul.f64 	%fd59, %fd53, %fd56;
	mul.f64 	%fd60, %fd54, %fd55;
	sub.f64 	%fd61, %fd59, %fd60;
	mul.f64 	%fd62, %fd50, %fd58;
	mul.f64 	%fd63, %fd52, %fd61;
	sub.f64 	%fd64, %fd62, %fd63;
	mul.f64 	%fd65, %fd50, %fd61;
	fma.rn.f64 	%fd66, %fd52, %fd58, %fd65;
	add.s32 	%r126, %r204, 2;
	mul.wide.u32 	%rd44, %r204, 4;
	add.s64 	%rd45, %rd3, %rd44;
	ld.global.u32 	%r127, [%rd45];
	add.s32 	%r128, %r204, 1;
	mul.wide.u32 	%rd46, %r128, 4;
	add.s64 	%rd47, %rd3, %rd46;
	ld.global.u32 	%r129, [%rd47];
	mul.wide.u32 	%rd48, %r126, 4;
	add.s64 	%rd49, %rd3, %rd48;
	ld.global.u32 	%r130, [%rd49];
	mul.wide.u32 	%rd50, %r200, 16;
	add.s64 	%rd51, %rd2, %rd50;
	ld.global.v2.f64 	{%fd67, %fd68}, [%rd51];
	sub.s32 	%r131, %r129, %r55;
	sub.s32 	%r132, %r130, %r57;
	add.s32 	%r133, %r132, %r13;
	mad.lo.s32 	%r134, %r133, %r12, %r131;
	sub.s32 	%r135, %r127, %r53;
	mad.lo.s32 	%r136, %r134, %r11, %r135;
	mul.wide.u32 	%rd52, %r136, 16;
	add.s64 	%rd53, %rd1, %rd52;
	ld.global.v2.f64 	{%fd69, %fd70}, [%rd53];
	mul.f64 	%fd71, %fd68, %fd70;
	fma.rn.f64 	%fd72, %fd67, %fd69, %fd71;
	mul.f64 	%fd73, %fd67, %fd70;
	mul.f64 	%fd74, %fd68, %fd69;
	sub.f64 	%fd75, %fd73, %fd74;
	mul.f64 	%fd76, %fd64, %fd72;
	mul.f64 	%fd77, %fd66, %fd75;
	sub.f64 	%fd144, %fd76, %fd77;
	mul.f64 	%fd78, %fd64, %fd75;
	fma.rn.f64 	%fd143, %fd66, %fd72, %fd78;
	add.s32 	%r205, %r205, 4;
	add.s32 	%r204, %r204, %r14;
	add.s32 	%r203, %r203, %r14;
	add.s32 	%r202, %r202, %r14;
	add.s32 	%r201, %r201, %r14;
	add.s32 	%r200, %r200, 4;
	setp.ne.s32 	%p5, %r205, 0;
	@%p5 bra 	$L__BB0_6;
$L__BB0_7:
	and.b32  	%r40, %r18, 3;
	setp.eq.s32 	%p6, %r40, 0;
	@%p6 bra 	$L__BB0_12;
	setp.eq.s32 	%p7, %r40, 1;
	@%p7 bra 	$L__BB0_10;
	mul.lo.s32 	%r137, %r207, 3;
	add.s32 	%r138, %r137, -3;
	mad.lo.s32 	%r139, %r138, %r52, %r138;
	mul.wide.u32 	%rd54, %r139, 4;
	add.s64 	%rd55, %rd3, %rd54;
	ld.global.u32 	%r140, [%rd55];
	add.s32 	%r141, %r139, 1;
	mul.wide.u32 	%rd56, %r141, 4;
	add.s64 	%rd57, %rd3, %rd56;
	ld.global.u32 	%r142, [%rd57];
	add.s32 	%r143, %r139, 2;
	mul.wide.u32 	%rd58, %r143, 4;
	add.s64 	%rd59, %rd3, %rd58;
	ld.global.u32 	%r144, [%rd59];
	add.s32 	%r145, %r20, %r207;
	mul.wide.u32 	%rd60, %r145, 16;
	add.s64 	%rd61, %rd2, %rd60;
	ld.global.v2.f64 	{%fd80, %fd81}, [%rd61];
	sub.s32 	%r146, %r142, %r55;
	sub.s32 	%r147, %r144, %r57;
	add.s32 	%r148, %r147, %r13;
	mad.lo.s32 	%r149, %r148, %r12, %r146;
	sub.s32 	%r150, %r140, %r53;
	mad.lo.s32 	%r151, %r149, %r11, %r150;
	mul.wide.u32 	%rd62, %r151, 16;
	add.s64 	%rd63, %rd1, %rd62;
	ld.global.v2.f64 	{%fd82, %fd83}, [%rd63];
	mul.f64 	%fd84, %fd81, %fd83;
	fma.rn.f64 	%fd85, %fd80, %fd82, %fd84;
	mul.f64 	%fd86, %fd80, %fd83;
	mul.f64 	%fd87, %fd81, %fd82;
	sub.f64 	%fd88, %fd86, %fd87;
	mul.f64 	%fd89, %fd144, %fd85;
	mul.f64 	%fd90, %fd143, %fd88;
	sub.f64 	%fd91, %fd89, %fd90;
	mul.f64 	%fd92, %fd144, %fd88;
	fma.rn.f64 	%fd93, %fd143, %fd85, %fd92;
	mad.lo.s32 	%r152, %r137, %r52, %r137;
	mul.wide.u32 	%rd64, %r152, 4;
	add.s64 	%rd65, %rd3, %rd64;
	ld.global.u32 	%r153, [%rd65];
	add.s32 	%r154, %r152, 1;
	mul.wide.u32 	%rd66, %r154, 4;
	add.s64 	%rd67, %rd3, %rd66;
	ld.global.u32 	%r155, [%rd67];
	add.s32 	%r156, %r152, 2;
	mul.wide.u32 	%rd68, %r156, 4;
	add.s64 	%rd69, %rd3, %rd68;
	ld.global.u32 	%r157, [%rd69];
	add.s32 	%r158, %r145, 1;
	mul.wide.u32 	%rd70, %r158, 16;
	add.s64 	%rd71, %rd2, %rd70;
	ld.global.v2.f64 	{%fd94, %fd95}, [%rd71];
	sub.s32 	%r159, %r155, %r55;
	sub.s32 	%r160, %r157, %r57;
	add.s32 	%r161, %r160, %r13;
	mad.lo.s32 	%r162, %r161, %r12, %r159;
	sub.s32 	%r163, %r153, %r53;
	mad.lo.s32 	%r164, %r162, %r11, %r163;
	mul.wide.u32 	%rd72, %r164, 16;
	add.s64 	%rd73, %rd1, %rd72;
	ld.global.v2.f64 	{%fd96, %fd97}, [%rd73];
	mul.f64 	%fd98, %fd95, %fd97;
	fma.rn.f64 	%fd99, %fd94, %fd96, %fd98;
	mul.f64 	%fd100, %fd94, %fd97;
	mul.f64 	%fd101, %fd95, %fd96;
	sub.f64 	%fd102, %fd100, %fd101;
	mul.f64 	%fd103, %fd91, %fd99;
	mul.f64 	%fd104, %fd93, %fd102;
	sub.f64 	%fd144, %fd103, %fd104;
	mul.f64 	%fd105, %fd91, %fd102;
	fma.rn.f64 	%fd143, %fd93, %fd99, %fd105;
	add.s32 	%r207, %r207, 2;
$L__BB0_10:
	and.b32  	%r165, %r18, 1;
	setp.eq.b32 	%p8, %r165, 1;
	not.pred 	%p9, %p8;
	@%p9 bra 	$L__BB0_12;
	mad.lo.s32 	%r166, %r207, 3, -3;
	mad.lo.s32 	%r167, %r166, %r52, %r166;
	mul.wide.u32 	%rd74, %r167, 4;
	add.s64 	%rd75, %rd3, %rd74;
	ld.global.u32 	%r168, [%rd75];
	add.s32 	%r169, %r167, 1;
	mul.wide.u32 	%rd76, %r169, 4;
	add.s64 	%rd77, %rd3, %rd76;
	ld.global.u32 	%r170, [%rd77];
	add.s32 	%r171, %r167, 2;
	mul.wide.u32 	%rd78, %r171, 4;
	add.s64 	%rd79, %rd3, %rd78;
	ld.global.u32 	%r172, [%rd79];
	add.s32 	%r173, %r20, %r207;
	mul.wide.u32 	%rd80, %r173, 16;
	add.s64 	%rd81, %rd2, %rd80;
	ld.global.v2.f64 	{%fd106, %fd107}, [%rd81];
	sub.s32 	%r174, %r170, %r55;
	sub.s32 	%r175, %r172, %r57;
	add.s32 	%r176, %r175, %r13;
	mad.lo.s32 	%r177, %r176, %r12, %r174;
	sub.s32 	%r178, %r168, %r53;
	mad.lo.s32 	%r179, %r177, %r11, %r178;
	mul.wide.u32 	%rd82, %r179, 16;
	add.s64 	%rd83, %rd1, %rd82;
	ld.global.v2.f64 	{%fd108, %fd109}, [%rd83];
	mul.f64 	%fd110, %fd107, %fd109;
	fma.rn.f64 	%fd111, %fd106, %fd108, %fd110;
	mul.f64 	%fd112, %fd106, %fd109;
	mul.f64 	%fd113, %fd107, %fd108;
	sub.f64 	%fd114, %fd112, %fd113;
	mul.f64 	%fd115, %fd144, %fd111;
	mul.f64 	%fd116, %fd143, %fd114;
	sub.f64 	%fd15, %fd115, %fd116;
	mul.f64 	%fd117, %fd144, %fd114;
	fma.rn.f64 	%fd143, %fd143, %fd111, %fd117;
	mov.f64 	%fd144, %fd15;
$L__BB0_12:
	ld.param.u64 	%rd99, [_Z14zpseudo_kernelP7double2jjjjjjjjjjjjjjjjjjjjjjPKjS2_S2_PKS_PKdS0__param_27];
	setp.eq.s32 	%p10, %r18, 0;
	cvta.to.global.u64 	%rd84, %rd99;
	mul.wide.u32 	%rd85, %r17, 8;
	add.s64 	%rd86, %rd84, %rd85;
	ld.global.f64 	%fd118, [%rd86];
	mul.f64 	%fd19, %fd144, %fd118;
	mul.f64 	%fd20, %fd143, %fd118;
	@%p10 bra 	$L__BB0_15;
	add.s32 	%r181, %r199, -1;
	mul.lo.s32 	%r182, %r181, %r52;
	mad.lo.s32 	%r183, %r182, %r51, %r182;
	add.s32 	%r43, %r183, -1;
	mov.b32 	%r208, 0;
$L__BB0_14:
	mad.lo.s32 	%r184, %r208, 3, -3;
	mad.lo.s32 	%r185, %r184, %r52, %r184;
	mul.wide.u32 	%rd87, %r185, 4;
	add.s64 	%rd88, %rd3, %rd87;
	ld.global.u32 	%r186, [%rd88];
	add.s32 	%r187, %r185, 1;
	mul.wide.u32 	%rd89, %r187, 4;
	add.s64 	%rd90, %rd3, %rd89;
	ld.global.u32 	%r188, [%rd90];
	add.s32 	%r189, %r185, 2;
	mul.wide.u32 	%rd91, %r189, 4;
	add.s64 	%rd92, %rd3, %rd91;
	ld.global.u32 	%r190, [%rd92];
	add.s32 	%r191, %r43, %r208;
	mul.wide.u32 	%rd93, %r191, 16;
	add.s64 	%rd94, %rd2, %rd93;
	ld.global.v2.f64 	{%fd119, %fd120}, [%rd94];
	mul.f64 	%fd121, %fd19, %fd119;
	mul.f64 	%fd122, %fd20, %fd120;
	sub.f64 	%fd123, %fd121, %fd122;
	mul.f64 	%fd124, %fd20, %fd119;
	fma.rn.f64 	%fd125, %fd19, %fd120, %fd124;
	sub.s32 	%r192, %r188, %r55;
	sub.s32 	%r193, %r190, %r57;
	add.s32 	%r194, %r193, %r13;
	mad.lo.s32 	%r195, %r194, %r12, %r192;
	sub.s32 	%r196, %r186, %r53;
	mad.lo.s32 	%r197, %r195, %r11, %r196;
	mul.wide.u32 	%rd95, %r197, 16;
	add.s64 	%rd96, %rd4, %rd95;
	ld.global.v2.f64 	{%fd126, %fd127}, [%rd96];
	mul.f64 	%fd128, %fd126, %fd123;
	mul.f64 	%fd129, %fd127, %fd125;
	sub.f64 	%fd130, %fd128, %fd129;
	mul.f64 	%fd131, %fd123, %fd127;
	fma.rn.f64 	%fd132, %fd126, %fd125, %fd131;
	st.global.v2.f64 	[%rd96], {%fd130, %fd132};
	add.s32 	%r208, %r208, 1;
	ld.global.u32 	%r198, [%rd5];
	setp.lt.u32 	%p11, %r208, %r198;
	@%p11 bra 	$L__BB0_14;
$L__BB0_15:
	add.s32 	%r199, %r199, 1;
	setp.ne.s32 	%p12, %r199, %r51;
	@%p12 bra 	$L__BB0_3;
$L__BB0_16:
	ret;

}


// ===== COMPILED SASS (sm_100) =====

	.target	sm_100

	.elftype	@"ET_EXEC"


//--------------------- .note.nv.tkinfo           --------------------------
	.section	.note.nv.tkinfo,"",@"SHT_NOTE"
	.sectionflags	@"SHF_NOTE_NV_TKINFO"
	.tkinfo
        /*0018*/ 	.word	0x00000002
        /*0030*/ 	.string	""
        /*0030*/ 	.string	"ptxas"
        /*0030*/ 	.string	"Cuda compilation tools, release 13.0, V13.0.88"
        /*0030*/ 	.string	"Build cuda_13.0.r13.0/compiler.36424714_0"
        /*0030*/ 	.string	"-arch sm_100 -m 64 "



//--------------------- .note.nv.cuinfo           --------------------------
	.section	.note.nv.cuinfo,"",@"SHT_NOTE"
	.sectionflags	@"SHF_NOTE_NV_CUINFO"
        /*0018*/ 	.short	0x0002
        /*001a*/ 	.short	0x0064
        /*001c*/ 	.short	0x0082
	.zero		2


//--------------------- .nv.info                  --------------------------
	.section	.nv.info,"",@"SHT_CUDA_INFO"
	.align	4


	//----- nvinfo : EIATTR_REGCOUNT
	.align		4
        /*0000*/ 	.byte	0x04, 0x2f
        /*0002*/ 	.short	(.L_1 - .L_0)
	.align		4
.L_0:
        /*0004*/ 	.word	index@(_Z14zpseudo_kernelP7double2jjjjjjjjjjjjjjjjjjjjjjPKjS2_S2_PKS_PKdS0_)
        /*0008*/ 	.word	0x00000020


	//----- nvinfo : EIATTR_FRAME_SIZE
	.align		4
.L_1:
        /*000c*/ 	.byte	0x04, 0x11
        /*000e*/ 	.short	(.L_3 - .L_2)
	.align		4
.L_2:
        /*0010*/ 	.word	index@(_Z14zpseudo_kernelP7double2jjjjjjjjjjjjjjjjjjjjjjPKjS2_S2_PKS_PKdS0_)
        /*0014*/ 	.word	0x00000000


	//----- nvinfo : EIATTR_MIN_STACK_SIZE
	.align		4
.L_3:
        /*0018*/ 	.byte	0x04, 0x12
        /*001a*/ 	.short	(.L_5 - .L_4)
	.align		4
.L_4:
        /*001c*/ 	.word	index@(_Z14zpseudo_kernelP7double2jjjjjjjjjjjjjjjjjjjjjjPKjS2_S2_PKS_PKdS0_)
        /*0020*/ 	.word	0x00000000
.L_5:


//--------------------- .nv.compat                --------------------------
	.section	.nv.compat,"",@"SHT_CUDA_COMPAT_INFO"
	.align	4
        /*0000*/ 	.byte	0x02, 0x09, 0x00, 0x00, 0x02, 0x02, 0x01, 0x00, 0x02, 0x05, 0x05, 0x00, 0x03, 0x07, 0x01, 0x01
        /*0010*/ 	.byte	0x02, 0x03, 0x00, 0x00, 0x02, 0x06, 0x01, 0x00, 0x04, 0x0b, 0x08, 0x00, 0x01, 0x00, 0x00, 0x00
        /*0020*/ 	.byte	0x00, 0x00, 0x00, 0x00


//--------------------- .nv.info._Z14zpseudo_kernelP7double2jjjjjjjjjjjjjjjjjjjjjjPKjS2_S2_PKS_PKdS0_ --------------------------
	.section	.nv.info._Z14zpseudo_kernelP7double2jjjjjjjjjjjjjjjjjjjjjjPKjS2_S2_PKS_PKdS0_,"",@"SHT_CUDA_INFO"
	.sectionflags	@""
	.align	4


	//----- nvinfo : EIATTR_CUDA_API_VERSION
	.align		4
        /*0000*/ 	.byte	0x04, 0x37
        /*0002*/ 	.short	(.L_7 - .L_6)
.L_6:
        /*0004*/ 	.word	0x00000082


	//----- nvinfo : EIATTR_KPARAM_INFO
	.align		4
.L_7:
        /*0008*/ 	.byte	0x04, 0x17
        /*000a*/ 	.short	(.L_9 - .L_8)
.L_8:
        /*000c*/ 	.word	0x00000000
        /*0010*/ 	.short	0x001c
        /*0012*/ 	.short	0x0088
        /*0014*/ 	.byte	0x00, 0xf5, 0x21, 0x00


	//----- nvinfo : EIATTR_KPARAM_INFO
	.align		4
.L_9:
        /*0018*/ 	.byte	0x04, 0x17
        /*001a*/ 	.short	(.L_11 - .L_10)
.L_10:
        /*001c*/ 	.word	0x00000000
        /*0020*/ 	.short	0x001b
        /*0022*/ 	.short	0x0080
        /*0024*/ 	.byte	0x00, 0xf5, 0x21, 0x00


	//----- nvinfo : EIATTR_KPARAM_INFO
	.align		4
.L_11:
        /*0028*/ 	.byte	0x04, 0x17
        /*002a*/ 	.short	(.L_13 - .L_12)
.L_12:
        /*002c*/ 	.word	0x00000000
        /*0030*/ 	.short	0x001a
        /*0032*/ 	.short	0x0078
        /*0034*/ 	.byte	0x00, 0xf5, 0x21, 0x00


	//----- nvinfo : EIATTR_KPARAM_INFO
	.align		4
.L_13:
        /*0038*/ 	.byte	0x04, 0x17
        /*003a*/ 	.short	(.L_15 - .L_14)
.L_14:
        /*003c*/ 	.word	0x00000000
        /*0040*/ 	.short	0x0019
        /*0042*/ 	.short	0x0070
        /*0044*/ 	.byte	0x00, 0xf5, 0x21, 0x00


	//----- nvinfo : EIATTR_KPARAM_INFO
	.align		4
.L_15:
        /*0048*/ 	.byte	0x04, 0x17
        /*004a*/ 	.short	(.L_17 - .L_16)
.L_16:
        /*004c*/ 	.word	0x00000000
        /*0050*/ 	.short	0x0018
        /*0052*/ 	.short	0x0068
        /*0054*/ 	.byte	0x00, 0xf5, 0x21, 0x00


	//----- nvinfo : EIATTR_KPARAM_INFO
	.align		4
.L_17:
        /*0058*/ 	.byte	0x04, 0x17
        /*005a*/ 	.short	(.L_19 - .L_18)
.L_18:
        /*005c*/ 	.word	0x00000000
        /*0060*/ 	.short	0x0017
        /*0062*/ 	.short	0x0060
        /*0064*/ 	.byte	0x00, 0xf5, 0x21, 0x00


	//----- nvinfo : EIATTR_KPARAM_INFO
	.align		4
.L_19:
        /*0068*/ 	.byte	0x04, 0x17
        /*006a*/ 	.short	(.L_21 - .L_20)
.L_20:
        /*006c*/ 	.word	0x00000000
        /*0070*/ 	.short	0x0016
        /*0072*/ 	.short	0x005c
        /*0074*/ 	.byte	0x00, 0xf0, 0x11, 0x00


	//----- nvinfo : EIATTR_KPARAM_INFO
	.align		4
.L_21:
        /*0078*/ 	.byte	0x04, 0x17
        /*007a*/ 	.short	(.L_23 - .L_22)
.L_22:
        /*007c*/ 	.word	0x00000000
        /*0080*/ 	.short	0x0015
        /*0082*/ 	.short	0x0058
        /*0084*/ 	.byte	0x00, 0xf0, 0x11, 0x00


	//----- nvinfo : EIATTR_KPARAM_INFO
	.align		4
.L_23:
        /*0088*/ 	.byte	0x04, 0x17
        /*008a*/ 	.short	(.L_25 - .L_24)
.L_24:
        /*008c*/ 	.word	0x00000000
        /*0090*/ 	.short	0x0014
        /*0092*/ 	.short	0x0054
        /*0094*/ 	.byte	0x00, 0xf0, 0x11, 0x00


	//----- nvinfo : EIATTR_KPARAM_INFO
	.align		4
.L_25:
        /*0098*/ 	.byte	0x04, 0x17
        /*009a*/ 	.short	(.L_27 - .L_26)
.L_26:
        /*009c*/ 	.word	0x00000000
        /*00a0*/ 	.short	0x0013
        /*00a2*/ 	.short	0x0050
        /*00a4*/ 	.byte	0x00, 0xf0, 0x11, 0x00


	//----- nvinfo : EIATTR_KPARAM_INFO
	.align		4
.L_27:
        /*00a8*/ 	.byte	0x04, 0x17
        /*00aa*/ 	.short	(.L_29 - .L_28)
.L_28:
        /*00ac*/ 	.word	0x00000000
        /*00b0*/ 	.short	0x0012
        /*00b2*/ 	.short	0x004c
        /*00b4*/ 	.byte	0x00, 0xf0, 0x11, 0x00


	//----- nvinfo : EIATTR_KPARAM_INFO
	.align		4
.L_29:
        /*00b8*/ 	.byte	0x04, 0x17
        /*00ba*/ 	.short	(.L_31 - .L_30)
.L_30:
        /*00bc*/ 	.word	0x00000000
        /*00c0*/ 	.short	0x0011
        /*00c2*/ 	.short	0x0048
        /*00c4*/ 	.byte	0x00, 0xf0, 0x11, 0x00


	//----- nvinfo : EIATTR_KPARAM_INFO
	.align		4
.L_31:
        /*00c8*/ 	.byte	0x04, 0x17
        /*00ca*/ 	.short	(.L_33 - .L_32)
.L_32:
        /*00cc*/ 	.word	0x00000000
        /*00d0*/ 	.short	0x0010
        /*00d2*/ 	.short	0x0044
        /*00d4*/ 	.byte	0x00, 0xf0, 0x11, 0x00


	//----- nvinfo : EIATTR_KPARAM_INFO
	.align		4
.L_33:
        /*00d8*/ 	.byte	0x04, 0x17
        /*00da*/ 	.short	(.L_35 - .L_34)
.L_34:
        /*00dc*/ 	.word	0x00000000
        /*00e0*/ 	.short	0x000f
        /*00e2*/ 	.short	0x0040
        /*00e4*/ 	.byte	0x00, 0xf0, 0x11, 0x00


	//----- nvinfo : EIATTR_KPARAM_INFO
	.align		4
.L_35:
        /*00e8*/ 	.byte	0x04, 0x17
        /*00ea*/ 	.short	(.L_37 - .L_36)
.L_36:
        /*00ec*/ 	.word	0x00000000
        /*00f0*/ 	.short	0x000e
        /*00f2*/ 	.short	0x003c
        /*00f4*/ 	.byte	0x00, 0xf0, 0x11, 0x00


	//----- nvinfo : EIATTR_KPARAM_INFO
	.align		4
.L_37:
        /*00f8*/ 	.byte	0x04, 0x17
        /*00fa*/ 	.short	(.L_39 - .L_38)
.L_38:
        /*00fc*/ 	.word	0x00000000
        /*0100*/ 	.short	0x000d
        /*0102*/ 	.short	0x0038
        /*0104*/ 	.byte	0x00, 0xf0, 0x11, 0x00


	//----- nvinfo : EIATTR_KPARAM_INFO
	.align		4
.L_39:
        /*0108*/ 	.byte	0x04, 0x17
        /*010a*/ 	.short	(.L_41 - .L_40)
.L_40:
        /*010c*/ 	.word	0x00000000
        /*0110*/ 	.short	0x000c
        /*0112*/ 	.short	0x0034
        /*0114*/ 	.byte	0x00, 0xf0, 0x11, 0x00


	//----- nvinfo : EIATTR_KPARAM_INFO
	.align		4
.L_41:
        /*0118*/ 	.byte	0x04, 0x17
        /*011a*/ 	.short	(.L_43 - .L_42)
.L_42:
        /*011c*/ 	.word	0x00000000
        /*0120*/ 	.short	0x000b
        /*0122*/ 	.short	0x0030
        /*0124*/ 	.byte	0x00, 0xf0, 0x11, 0x00


	//----- nvinfo : EIATTR_KPARAM_INFO
	.align		4
.L_43:
        /*0128*/ 	.byte	0x04, 0x17
        /*012a*/ 	.short	(.L_45 - .L_44)
.L_44:
        /*012c*/ 	.word	0x00000000
        /*0130*/ 	.short	0x000a
        /*0132*/ 	.short	0x002c
        /*0134*/ 	.byte	0x00, 0xf0, 0x11, 0x00


	//----- nvinfo : EIATTR_KPARAM_INFO
	.align		4
.L_45:
        /*0138*/ 	.byte	0x04, 0x17
        /*013a*/ 	.short	(.L_47 - .L_46)
.L_46:
        /*013c*/ 	.word	0x00000000
        /*0140*/ 	.short	0x0009
        /*0142*/ 	.short	0x0028
        /*0144*/ 	.byte	0x00, 0xf0, 0x11, 0x00


	//----- nvinfo : EIATTR_KPARAM_INFO
	.align		4
.L_47:
        /*0148*/ 	.byte	0x04, 0x17
        /*014a*/ 	.short	(.L_49 - .L_48)
.L_48:
        /*014c*/ 	.word	0x00000000
        /*0150*/ 	.short	0x0008
        /*0152*/ 	.short	0x0024
        /*0154*/ 	.byte	0x00, 0xf0, 0x11, 0x00


	//----- nvinfo : EIATTR_KPARAM_INFO
	.align		4
.L_49:
        /*0158*/ 	.byte	0x04, 0x17
        /*015a*/ 	.short	(.L_51 - .L_50)
.L_50:
        /*015c*/ 	.word	0x00000000
        /*0160*/ 	.short	0x0007
        /*0162*/ 	.short	0x0020
        /*0164*/ 	.byte	0x00, 0xf0, 0x11, 0x00


	//----- nvinfo : EIATTR_KPARAM_INFO
	.align		4
.L_51:
        /*0168*/ 	.byte	0x04, 0x17
        /*016a*/ 	.short	(.L_53 - .L_52)
.L_52:
        /*016c*/ 	.word	0x00000000
        /*0170*/ 	.short	0x0006
        /*0172*/ 	.short	0x001c
        /*0174*/ 	.byte	0x00, 0xf0, 0x11, 0x00


	//----- nvinfo : EIATTR_KPARAM_INFO
	.align		4
.L_53:
        /*0178*/ 	.byte	0x04, 0x17
        /*017a*/ 	.short	(.L_55 - .L_54)
.L_54:
        /*017c*/ 	.word	0x00000000
        /*0180*/ 	.short	0x0005
        /*0182*/ 	.short	0x0018
        /*0184*/ 	.byte	0x00, 0xf0, 0x11, 0x00


	//----- nvinfo : EIATTR_KPARAM_INFO
	.align		4
.L_55:
        /*0188*/ 	.byte	0x04, 0x17
        /*018a*/ 	.short	(.L_57 - .L_56)
.L_56:
        /*018c*/ 	.word	0x00000000
        /*0190*/ 	.short	0x0004
        /*0192*/ 	.short	0x0014
        /*0194*/ 	.byte	0x00, 0xf0, 0x11, 0x00


	//----- nvinfo : EIATTR_KPARAM_INFO
	.align		4
.L_57:
        /*0198*/ 	.byte	0x04, 0x17
        /*019a*/ 	.short	(.L_59 - .L_58)
.L_58:
        /*019c*/ 	.word	0x00000000
        /*01a0*/ 	.short	0x0003
        /*01a2*/ 	.short	0x0010
        /*01a4*/ 	.byte	0x00, 0xf0, 0x11, 0x00


	//----- nvinfo : EIATTR_KPARAM_INFO
	.align		4
.L_59:
        /*01a8*/ 	.byte	0x04, 0x17
        /*01aa*/ 	.short	(.L_61 - .L_60)
.L_60:
        /*01ac*/ 	.word	0x00000000
        /*01b0*/ 	.short	0x0002
        /*01b2*/ 	.short	0x000c
        /*01b4*/ 	.byte	0x00, 0xf0, 0x11, 0x00


	//----- nvinfo : EIATTR_KPARAM_INFO
	.align		4
.L_61:
        /*01b8*/ 	.byte	0x04, 0x17
        /*01ba*/ 	.short	(.L_63 - .L_62)
.L_62:
        /*01bc*/ 	.word	0x00000000
        /*01c0*/ 	.short	0x0001
        /*01c2*/ 	.short	0x0008
        /*01c4*/ 	.byte	0x00, 0xf0, 0x11, 0x00


	//----- nvinfo : EIATTR_KPARAM_INFO
	.align		4
.L_63:
        /*01c8*/ 	.byte	0x04, 0x17
        /*01ca*/ 	.short	(.L_65 - .L_64)
.L_64:
        /*01cc*/ 	.word	0x00000000
        /*01d0*/ 	.short	0x0000
        /*01d2*/ 	.short	0x0000
        /*01d4*/ 	.byte	0x00, 0xf5, 0x21, 0x00


	//----- nvinfo : EIATTR_SPARSE_MMA_MASK
	.align		4
.L_65:
        /*01d8*/ 	.byte	0x03, 0x50
        /*01da*/ 	.short	0x0000


	//----- nvinfo : EIATTR_MAXREG_COUNT
	.align		4
        /*01dc*/ 	.byte	0x03, 0x1b
        /*01de*/ 	.short	0x00ff


	//----- nvinfo : EIATTR_MERCURY_ISA_VERSION
	.align		4
        /*01e0*/ 	.byte	0x03, 0x5f
        /*01e2*/ 	.short	0x0101


	//----- nvinfo : EIATTR_VRC_CTA_INIT_COUNT
	.align		4
        /*01e4*/ 	.byte	0x02, 0x4a
	.zero		1
	.zero		1


	//----- nvinfo : EIATTR_EXIT_INSTR_OFFSETS
	.align		4
        /*01e8*/ 	.byte	0x04, 0x1c
        /*01ea*/ 	.short	(.L_67 - .L_66)


	//   ....[0]....
.L_66:
        /*01ec*/ 	.word	0x00000110


	//   ....[1]....
        /*01f0*/ 	.word	0x000004f0


	//   ....[2]....
        /*01f4*/ 	.word	0x00001ce0


	//----- nvinfo : EIATTR_CBANK_PARAM_SIZE
	.align		4
.L_67:
        /*01f8*/ 	.byte	0x03, 0x19
        /*01fa*/ 	.short	0x0090


	//----- nvinfo : EIATTR_PARAM_CBANK
	.align		4
        /*01fc*/ 	.byte	0x04, 0x0a
        /*01fe*/ 	.short	(.L_69 - .L_68)
	.align		4
.L_68:
        /*0200*/ 	.word	index@(.nv.constant0._Z14zpseudo_kernelP7double2jjjjjjjjjjjjjjjjjjjjjjPKjS2_S2_PKS_PKdS0_)
        /*0204*/ 	.short	0x0380
        /*0206*/ 	.short	0x0090


	//----- nvinfo : EIATTR_SW_WAR
	.align		4
.L_69:
        /*0208*/ 	.byte	0x04, 0x36
        /*020a*/ 	.short	(.L_71 - .L_70)
.L_70:
        /*020c*/ 	.word	0x00000008
.L_71:


//--------------------- .nv.callgraph             --------------------------
	.section	.nv.callgraph,"",@"SHT_CUDA_CALLGRAPH"
	.align	4
	.sectionentsize	8
	.align		4
        /*0000*/ 	.word	0x00000000
	.align		4
        /*0004*/ 	.word	0xffffffff
	.align		4
        /*0008*/ 	.word	0x00000000
	.align		4
        /*000c*/ 	.word	0xfffffffe
	.align		4
        /*0010*/ 	.word	0x00000000
	.align		4
        /*0014*/ 	.word	0xfffffffd
	.align		4
        /*0018*/ 	.word	0x00000000
	.align		4
        /*001c*/ 	.word	0xfffffffc


//--------------------- .text._Z14zpseudo_kernelP7double2jjjjjjjjjjjjjjjjjjjjjjPKjS2_S2_PKS_PKdS0_ --------------------------
	.section	.text._Z14zpseudo_kernelP7double2jjjjjjjjjjjjjjjjjjjjjjPKjS2_S2_PKS_PKdS0_,"ax",@progbits
	.align	128
        .global         _Z14zpseudo_kernelP7double2jjjjjjjjjjjjjjjjjjjjjjPKjS2_S2_PKS_PKdS0_
        .type           _Z14zpseudo_kernelP7double2jjjjjjjjjjjjjjjjjjjjjjPKjS2_S2_PKS_PKdS0_,@function
        .size           _Z14zpseudo_kernelP7double2jjjjjjjjjjjjjjjjjjjjjjPKjS2_S2_PKS_PKdS0_,(.L_x_8 - _Z14zpseudo_kernelP7double2jjjjjjjjjjjjjjjjjjjjjjPKjS2_S2_PKS_PKdS0_)
        .other          _Z14zpseudo_kernelP7double2jjjjjjjjjjjjjjjjjjjjjjPKjS2_S2_PKS_PKdS0_,@"STO_CUDA_ENTRY STV_DEFAULT"
_Z14zpseudo_kernelP7double2jjjjjjjjjjjjjjjjjjjjjjPKjS2_S2_PKS_PKdS0_:
.text._Z14zpseudo_kernelP7double2jjjjjjjjjjjjjjjjjjjjjjPKjS2_S2_PKS_PKdS0_:
[----:B------:R-:W-:Y:S01]  /*0000*/  LDC R1, c[0x0][0x37c] ;  /* 0x0000df00ff017b82 */ /* 0x000fe20000000800 */
[----:B------:R-:W0:Y:S01]  /*0010*/  LDCU.128 UR20, c[0x0][0x390] ;  /* 0x00007200ff1477ac */ /* 0x000e220008000c00 */
[----:B------:R-:W1:Y:S06]  /*0020*/  S2R R0, SR_TID.X ;  /* 0x0000000000007919 */ /* 0x000e6c0000002100 */
[----:B------:R-:W1:Y:S01]  /*0030*/  S2UR UR10, SR_CTAID.X ;  /* 0x00000000000a79c3 */ /* 0x000e620000002500 */
[----:B------:R-:W2:Y:S01]  /*0040*/  LDCU.64 UR16, c[0x0][0x388] ;  /* 0x00007100ff1077ac */ /* 0x000ea20008000a00 */
[----:B------:R-:W3:Y:S06]  /*0050*/  LDCU UR11, c[0x0][0x3a0] ;  /* 0x00007400ff0b77ac */ /* 0x000eec0008000800 */
[----:B------:R-:W1:Y:S01]  /*0060*/  LDC R3, c[0x0][0x360] ;  /* 0x0000d800ff037b82 */ /* 0x000e620000000800 */
[----:B0-----:R-:W-:-:S02]  /*0070*/  UIADD3 UR5, UPT, UPT, UR21, -UR20, URZ ;  /* 0x8000001415057290 */ /* 0x001fc4000fffe0ff */
[----:B--2---:R-:W-:Y:S02]  /*0080*/  UIADD3 UR4, UPT, UPT, UR17, -UR16, URZ ;  /* 0x8000001011047290 */ /* 0x004fe4000fffe0ff */
[----:B------:R-:W-:Y:S02]  /*0090*/  UIADD3 UR9, UPT, UPT, UR5, 0x1, URZ ;  /* 0x0000000105097890 */ /* 0x000fe4000fffe0ff */
[----:B------:R-:W-:Y:S02]  /*00a0*/  UIMAD UR6, UR4, UR5, UR4 ;  /* 0x00000005040672a4 */ /* 0x000fe4000f8e0204 */
[----:B------:R-:W-:Y:S02]  /*00b0*/  UIADD3 UR5, UPT, UPT, UR23, -UR22, URZ ;  /* 0x8000001617057290 */ /* 0x000fe4000fffe0ff */
[----:B------:R-:W-:-:S04]  /*00c0*/  UIADD3 UR6, UPT, UPT, UR9, UR6, URZ ;  /* 0x0000000609067290 */ /* 0x000fc8000fffe0ff */
[----:B------:R-:W-:Y:S01]  /*00d0*/  UIMAD UR8, UR5, UR6, UR6 ;  /* 0x00000006050872a4 */ /* 0x000fe2000f8e0206 */
[----:B-1----:R-:W-:-:S03]  /*00e0*/  IMAD R3, R3, UR10, R0 ;  /* 0x0000000a03037c24 */ /* 0x002fc6000f8e0200 */
[----:B---3--:R-:W-:-:S06]  /*00f0*/  UIMAD UR7, UR8, UR11, URZ ;  /* 0x0000000b080772a4 */ /* 0x008fcc000f8e02ff */
[----:B------:R-:W-:-:S13]  /*0100*/  ISETP.GE.U32.AND P0, PT, R3, UR7, PT ;  /* 0x0000000703007c0c */ /* 0x000fda000bf06070 */
[----:B------:R-:W-:Y:S05]  /*0110*/  @P0 EXIT ;  /* 0x000000000000094d */ /* 0x000fea0003800000 */
[----:B------:R-:W-:Y:S01]  /*0120*/  UIADD3 UR7, UPT, UPT, UR4, 0x1, URZ ;  /* 0x0000000104077890 */ /* 0x000fe2000fffe0ff */
[----:B------:R-:W-:Y:S01]  /*0130*/  I2F.U32.RP R10, UR8 ;  /* 0x00000008000a7d06 */ /* 0x000fe20008209000 */
[----:B------:R-:W0:Y:S01]  /*0140*/  LDCU UR10, c[0x0][0x3bc] ;  /* 0x00007780ff0a77ac */ /* 0x000e220008000800 */
[----:B------:R-:W-:-:S03]  /*0150*/  ISETP.NE.U32.AND P6, PT, RZ, UR6, PT ;  /* 0x00000006ff007c0c */ /* 0x000fc6000bfc5070 */
[----:B------:R-:W-:Y:S01]  /*0160*/  IMAD R11, RZ, RZ, -UR7 ;  /* 0x80000007ff0b7e24 */ /* 0x000fe2000f8e02ff */
[----:B------:R-:W-:Y:S02]  /*0170*/  ISETP.NE.U32.AND P2, PT, RZ, UR7, PT ;  /* 0x00000007ff007c0c */ /* 0x000fe4000bf45070 */
[----:B------:R-:W1:Y:S08]  /*0180*/  I2F.U32.RP R0, UR7 ;  /* 0x0000000700007d06 */ /* 0x000e700008209000 */
[----:B------:R-:W2:Y:S08]  /*0190*/  I2F.U32.RP R2, UR6 ;  /* 0x0000000600027d06 */ /* 0x000eb00008209000 */
[----:B-1----:R-:W1:Y:S08]  /*01a0*/  MUFU.RCP R0, R0 ;  /* 0x0000000000007308 */ /* 0x002e700000001000 */
[----:B------:R-:W3:Y:S08]  /*01b0*/  MUFU.RCP R10, R10 ;  /* 0x0000000a000a7308 */ /* 0x000ef00000001000 */
[----:B--2---:R-:W2:Y:S01]  /*01c0*/  MUFU.RCP R2, R2 ;  /* 0x0000000200027308 */ /* 0x004ea20000001000 */
[----:B-1----:R-:W-:-:S02]  /*01d0*/  IADD3 R8, PT, PT, R0, 0xffffffe, RZ ;  /* 0x0ffffffe00087810 */ /* 0x002fc40007ffe0ff */
[----:B------:R-:W-:-:S05]  /*01e0*/  IADD3 R0, PT, PT, RZ, -UR6, RZ ;  /* 0x80000006ff007c10 */ /* 0x000fca000fffe0ff */
[----:B------:R1:W4:Y:S01]  /*01f0*/  F2I.FTZ.U32.TRUNC.NTZ R9, R8 ;  /* 0x0000000800097305 */ /* 0x000322000021f000 */
[----:B---3--:R-:W-:Y:S01]  /*0200*/  IADD3 R6, PT, PT, R10, 0xffffffe, RZ ;  /* 0x0ffffffe0a067810 */ /* 0x008fe20007ffe0ff */
[----:B------:R-:W-:-:S06]  /*0210*/  IMAD R10, RZ, RZ, -UR8 ;  /* 0x80000008ff0a7e24 */ /* 0x000fcc000f8e02ff */
[----:B------:R3:W5:Y:S01]  /*0220*/  F2I.FTZ.U32.TRUNC.NTZ R7, R6 ;  /* 0x0000000600077305 */ /* 0x000762000021f000 */
[----:B--2---:R-:W-:Y:S01]  /*0230*/  IADD3 R4, PT, PT, R2, 0xffffffe, RZ ;  /* 0x0ffffffe02047810 */ /* 0x004fe20007ffe0ff */
[----:B-1----:R-:W-:Y:S02]  /*0240*/  HFMA2 R8, -RZ, RZ, 0, 0 ;  /* 0x00000000ff087431 */ /* 0x002fe400000001ff */
[----:B----4-:R-:W-:-:S04]  /*0250*/  IMAD R11, R11, R9, RZ ;  /* 0x000000090b0b7224 */ /* 0x010fc800078e02ff */
[----:B------:R1:W2:Y:S01]  /*0260*/  F2I.FTZ.U32.TRUNC.NTZ R5, R4 ;  /* 0x0000000400057305 */ /* 0x0002a2000021f000 */
[----:B---3--:R-:W-:Y:S01]  /*0270*/  MOV R6, RZ ;  /* 0x000000ff00067202 */ /* 0x008fe20000000f00 */
[----:B------:R-:W-:Y:S01]  /*0280*/  IMAD.HI.U32 R2, R9, R11, R8 ;  /* 0x0000000b09027227 */ /* 0x000fe200078e0008 */
[----:B------:R-:W-:-:S03]  /*0290*/  MOV R9, R0 ;  /* 0x0000000000097202 */ /* 0x000fc60000000f00 */
[----:B------:R-:W-:Y:S02]  /*02a0*/  IMAD.MOV.U32 R11, RZ, RZ, R10 ;  /* 0x000000ffff0b7224 */ /* 0x000fe400078e000a */
[----:B-1----:R-:W-:Y:S02]  /*02b0*/  HFMA2 R4, -RZ, RZ, 0, 0 ;  /* 0x00000000ff047431 */ /* 0x002fe400000001ff */
[----:B------:R-:W-:-:S04]  /*02c0*/  IMAD.HI.U32 R2, R2, R3, RZ ;  /* 0x0000000302027227 */ /* 0x000fc800078e00ff */
[----:B-----5:R-:W-:Y:S02]  /*02d0*/  IMAD R11, R11, R7, RZ ;  /* 0x000000070b0b7224 */ /* 0x020fe400078e02ff */
[----:B--2---:R-:W-:Y:S02]  /*02e0*/  IMAD R9, R9, R5, RZ ;  /* 0x0000000509097224 */ /* 0x004fe400078e02ff */
[----:B------:R-:W-:-:S04]  /*02f0*/  IMAD.HI.U32 R0, R7, R11, R6 ;  /* 0x0000000b07007227 */ /* 0x000fc800078e0006 */
[----:B------:R-:W-:Y:S02]  /*0300*/  IMAD.MOV R6, RZ, RZ, -R2 ;  /* 0x000000ffff067224 */ /* 0x000fe400078e0a02 */
[----:B------:R-:W-:-:S04]  /*0310*/  IMAD.HI.U32 R4, R5, R9, R4 ;  /* 0x0000000905047227 */ /* 0x000fc800078e0004 */
[----:B------:R-:W-:Y:S02]  /*0320*/  IMAD R5, R6, UR7, R3 ;  /* 0x0000000706057c24 */ /* 0x000fe4000f8e0203 */
[----:B------:R-:W-:-:S03]  /*0330*/  IMAD.HI.U32 R4, R4, R3, RZ ;  /* 0x0000000304047227 */ /* 0x000fc600078e00ff */
[----:B------:R-:W-:Y:S01]  /*0340*/  ISETP.GE.U32.AND P3, PT, R5, UR7, PT ;  /* 0x0000000705007c0c */ /* 0x000fe2000bf66070 */
[----:B------:R-:W-:Y:S01]  /*0350*/  IMAD.HI.U32 R0, R0, R3, RZ ;  /* 0x0000000300007227 */ /* 0x000fe200078e00ff */
[----:B------:R-:W-:-:S04]  /*0360*/  IADD3 R6, PT, PT, -R4, RZ, RZ ;  /* 0x000000ff04067210 */ /* 0x000fc80007ffe1ff */
[----:B------:R-:W-:Y:S01]  /*0370*/  IADD3 R8, PT, PT, -R0, RZ, RZ ;  /* 0x000000ff00087210 */ /* 0x000fe20007ffe1ff */
[----:B------:R-:W-:-:S04]  /*0380*/  IMAD R6, R6, UR6, R3 ;  /* 0x0000000606067c24 */ /* 0x000fc8000f8e0203 */
[----:B------:R-:W-:Y:S01]  /*0390*/  IMAD R7, R8, UR8, R3 ;  /* 0x0000000808077c24 */ /* 0x000fe2000f8e0203 */
[----:B------:R-:W-:Y:S01]  /*03a0*/  ISETP.GE.U32.AND P0, PT, R6, UR6, PT ;  /* 0x0000000606007c0c */ /* 0x000fe2000bf06070 */
[----:B------:R-:W-:Y:S02]  /*03b0*/  @P3 VIADD R5, R5, -UR7 ;  /* 0x8000000705053c36 */ /* 0x000fe40008000000 */
[----:B------:R-:W-:Y:S01]  /*03c0*/  @P3 VIADD R2, R2, 0x1 ;  /* 0x0000000102023836 */ /* 0x000fe20000000000 */
[----:B------:R-:W-:Y:S02]  /*03d0*/  ISETP.GE.U32.AND P1, PT, R7, UR8, PT ;  /* 0x0000000807007c0c */ /* 0x000fe4000bf26070 */
[----:B------:R-:W-:-:S07]  /*03e0*/  ISETP.GE.U32.AND P5, PT, R5, UR7, PT ;  /* 0x0000000705007c0c */ /* 0x000fce000bfa6070 */
[----:B------:R-:W-:Y:S02]  /*03f0*/  @P0 IADD3 R6, PT, PT, R6, -UR6, RZ ;  /* 0x8000000606060c10 */ /* 0x000fe4000fffe0ff */
[----:B------:R-:W-:Y:S02]  /*0400*/  @P0 IADD3 R4, PT, PT, R4, 0x1, RZ ;  /* 0x0000000104040810 */ /* 0x000fe40007ffe0ff */
[----:B------:R-:W-:Y:S01]  /*0410*/  @P1 IADD3 R7, PT, PT, R7, -UR8, RZ ;  /* 0x8000000807071c10 */ /* 0x000fe2000fffe0ff */
[----:B------:R-:W-:Y:S01]  /*0420*/  @P1 VIADD R0, R0, 0x1 ;  /* 0x0000000100001836 */ /* 0x000fe20000000000 */
[----:B0-----:R-:W-:Y:S02]  /*0430*/  ISETP.NE.AND P0, PT, RZ, UR10, PT ;  /* 0x0000000aff007c0c */ /* 0x001fe4000bf05270 */
[----:B------:R-:W-:Y:S02]  /*0440*/  ISETP.GE.U32.AND P3, PT, R6, UR6, PT ;  /* 0x0000000606007c0c */ /* 0x000fe4000bf66070 */
[----:B------:R-:W-:-:S02]  /*0450*/  ISETP.GE.U32.AND P4, PT, R7, UR8, PT ;  /* 0x0000000807007c0c */ /* 0x000fc4000bf86070 */
[----:B------:R-:W-:Y:S02]  /*0460*/  @P5 IADD3 R2, PT, PT, R2, 0x1, RZ ;  /* 0x0000000102025810 */ /* 0x000fe40007ffe0ff */
[----:B------:R-:W-:Y:S02]  /*0470*/  ISETP.NE.U32.AND P5, PT, RZ, UR8, PT ;  /* 0x00000008ff007c0c */ /* 0x000fe4000bfa5070 */
[----:B------:R-:W-:-:S04]  /*0480*/  @!P2 LOP3.LUT R2, RZ, UR7, RZ, 0x33, !PT ;  /* 0x00000007ff02ac12 */ /* 0x000fc8000f8e33ff */
[----:B------:R-:W-:Y:S02]  /*0490*/  IADD3 R6, PT, PT, -R2, RZ, RZ ;  /* 0x000000ff02067210 */ /* 0x000fe40007ffe1ff */
[----:B------:R-:W-:Y:S02]  /*04a0*/  @P3 IADD3 R4, PT, PT, R4, 0x1, RZ ;  /* 0x0000000104043810 */ /* 0x000fe40007ffe0ff */
[----:B------:R-:W-:Y:S01]  /*04b0*/  @P4 IADD3 R0, PT, PT, R0, 0x1, RZ ;  /* 0x0000000100004810 */ /* 0x000fe20007ffe0ff */
[----:B------:R-:W-:Y:S01]  /*04c0*/  IMAD R3, R6, UR7, R3 ;  /* 0x0000000706037c24 */ /* 0x000fe2000f8e0203 */
[----:B------:R-:W-:Y:S02]  /*04d0*/  @!P6 LOP3.LUT R4, RZ, UR6, RZ, 0x33, !PT ;  /* 0x00000006ff04ec12 */ /* 0x000fe4000f8e33ff */
[----:B------:R-:W-:Y:S01]  /*04e0*/  @!P5 LOP3.LUT R0, RZ, UR8, RZ, 0x33, !PT ;  /* 0x00000008ff00dc12 */ /* 0x000fe2000f8e33ff */
[----:B------:R-:W-:Y:S06]  /*04f0*/  @!P0 EXIT ;  /* 0x000000000000894d */ /* 0x000fec0003800000 */
[----:B------:R-:W-:Y:S01]  /*0500*/  UIADD3 UR10, UPT, UPT, UR5, 0x1, URZ ;  /* 0x00000001050a7890 */ /* 0x000fe2000fffe0ff */
[----:B------:R-:W0:Y:S01]  /*0510*/  I2F.U32.RP R5, UR9 ;  /* 0x0000000900057d06 */ /* 0x000e220008209000 */
[----:B------:R-:W-:Y:S01]  /*0520*/  IADD3 R11, PT, PT, RZ, -UR9, RZ ;  /* 0x80000009ff0b7c10 */ /* 0x000fe2000fffe0ff */
[----:B------:R-:W1:Y:S01]  /*0530*/  LDCU.128 UR12, c[0x0][0x3d0] ;  /* 0x00007a00ff0c77ac */ /* 0x000e620008000c00 */
[----:B------:R-:W-:Y:S02]  /*0540*/  VIADD R3, R3, -UR16 ;  /* 0x8000001003037c36 */ /* 0x000fe40008000000 */
[----:B------:R-:W-:Y:S01]  /*0550*/  ISETP.NE.U32.AND P3, PT, RZ, UR10, PT ;  /* 0x0000000aff007c0c */ /* 0x000fe2000bf65070 */
[----:B------:R-:W2:Y:S02]  /*0560*/  LDCU.64 UR6, c[0x0][0x3c8] ;  /* 0x00007900ff0677ac */ /* 0x000ea40008000a00 */
[----:B------:R-:W3:Y:S01]  /*0570*/  I2F.U32.RP R10, UR10 ;  /* 0x0000000a000a7d06 */ /* 0x000ee20008209000 */
[----:B------:R-:W4:Y:S01]  /*0580*/  LDCU UR8, c[0x0][0x3c0] ;  /* 0x00007800ff0877ac */ /* 0x000f220008000800 */
[----:B------:R-:W2:Y:S06]  /*0590*/  LDCU.64 UR18, c[0x0][0x358] ;  /* 0x00006b00ff1277ac */ /* 0x000eac0008000a00 */
[----:B0-----:R-:W0:Y:S01]  /*05a0*/  MUFU.RCP R5, R5 ;  /* 0x0000000500057308 */ /* 0x001e220000001000 */
[----:B-1----:R-:W-:-:S02]  /*05b0*/  UIADD3 UR4, UPT, UPT, UR15, -UR14, URZ ;  /* 0x8000000e0f047290 */ /* 0x002fc4000fffe0ff */
[----:B------:R-:W-:-:S05]  /*05c0*/  UIADD3 UR13, UPT, UPT, UR13, 0x1, -UR12 ;  /* 0x000000010d0d7890 */ /* 0x000fca000fffe80c */
[----:B---3--:R-:W1:Y:S01]  /*05d0*/  MUFU.RCP R10, R10 ;  /* 0x0000000a000a7308 */ /* 0x008e620000001000 */
[----:B------:R-:W-:Y:S01]  /*05e0*/  UMOV UR14, 0xc ;  /* 0x0000000c000e7882 */ /* 0x000fe20000000000 */
[----:B--2---:R-:W-:Y:S02]  /*05f0*/  UIADD3 UR12, UPT, UPT, UR7, 0x1, -UR6 ;  /* 0x00000001070c7890 */ /* 0x004fe4000fffe806 */
[----:B----4-:R-:W-:Y:S01]  /*0600*/  UIMAD UR14, UR8, UR14, 0xc ;  /* 0x0000000c080e74a4 */ /* 0x010fe2000f8e020e */
[----:B0-----:R-:W-:-:S04]  /*0610*/  IADD3 R8, PT, PT, R5, 0xffffffe, RZ ;  /* 0x0ffffffe05087810 */ /* 0x001fc80007ffe0ff */
[----:B------:R0:W2:Y:S01]  /*0620*/  F2I.FTZ.U32.TRUNC.NTZ R9, R8 ;  /* 0x0000000800097305 */ /* 0x0000a2000021f000 */
[----:B-1----:R-:W-:-:S07]  /*0630*/  VIADD R6, R10, 0xffffffe ;  /* 0x0ffffffe0a067836 */ /* 0x002fce0000000000 */
[----:B------:R1:W3:Y:S01]  /*0640*/  F2I.FTZ.U32.TRUNC.NTZ R7, R6 ;  /* 0x0000000600077305 */ /* 0x0002e2000021f000 */
[----:B0-----:R-:W-:Y:S02]  /*0650*/  IMAD.MOV.U32 R8, RZ, RZ, RZ ;  /* 0x000000ffff087224 */ /* 0x001fe400078e00ff */
[----:B--2---:R-:W-:Y:S01]  /*0660*/  IMAD R11, R11, R9, RZ ;  /* 0x000000090b0b7224 */ /* 0x004fe200078e02ff */
[----:B-1----:R-:W-:-:S03]  /*0670*/  MOV R6, RZ ;  /* 0x000000ff00067202 */ /* 0x002fc60000000f00 */
[----:B------:R-:W-:Y:S01]  /*0680*/  IMAD.HI.U32 R9, R9, R11, R8 ;  /* 0x0000000b09097227 */ /* 0x000fe200078e0008 */
[----:B---3--:R-:W-:-:S05]  /*0690*/  IADD3 R12, PT, PT, RZ, -R7, RZ ;  /* 0x80000007ff0c7210 */ /* 0x008fca0007ffe0ff */
[----:B------:R-:W-:-:S04]  /*06a0*/  IMAD.HI.U32 R9, R9, R2, RZ ;  /* 0x0000000209097227 */ /* 0x000fc800078e00ff */
[----:B------:R-:W-:Y:S01]  /*06b0*/  IMAD R5, R12, UR10, RZ ;  /* 0x0000000a0c057c24 */ /* 0x000fe2000f8e02ff */
[----:B------:R-:W-:-:S03]  /*06c0*/  IADD3 R9, PT, PT, -R9, RZ, RZ ;  /* 0x000000ff09097210 */ /* 0x000fc60007ffe1ff */
[----:B------:R-:W-:-:S04]  /*06d0*/  IMAD.HI.U32 R7, R7, R5, R6 ;  /* 0x0000000507077227 */ /* 0x000fc800078e0006 */
[----:B------:R-:W-:Y:S02]  /*06e0*/  IMAD R2, R9, UR9, R2 ;  /* 0x0000000909027c24 */ /* 0x000fe4000f8e0202 */
[----:B------:R-:W-:-:S03]  /*06f0*/  IMAD.HI.U32 R7, R7, R4, RZ ;  /* 0x0000000407077227 */ /* 0x000fc600078e00ff */
[----:B------:R-:W-:Y:S02]  /*0700*/  ISETP.GE.U32.AND P0, PT, R2, UR9, PT ;  /* 0x0000000902007c0c */ /* 0x000fe4000bf06070 */
[----:B------:R-:W-:-:S05]  /*0710*/  IADD3 R7, PT, PT, -R7, RZ, RZ ;  /* 0x000000ff07077210 */ /* 0x000fca0007ffe1ff */
[----:B------:R-:W-:-:S05]  /*0720*/  IMAD R4, R7, UR10, R4 ;  /* 0x0000000a07047c24 */ /* 0x000fca000f8e0204 */
[----:B------:R-:W-:Y:S01]  /*0730*/  ISETP.GE.U32.AND P1, PT, R4, UR10, PT ;  /* 0x0000000a04007c0c */ /* 0x000fe2000bf26070 */
[----:B------:R-:W-:-:S05]  /*0740*/  @P0 VIADD R2, R2, -UR9 ;  /* 0x8000000902020c36 */ /* 0x000fca0008000000 */
[----:B------:R-:W-:-:S07]  /*0750*/  ISETP.GE.U32.AND P0, PT, R2, UR9, PT ;  /* 0x0000000902007c0c */ /* 0x000fce000bf06070 */
[----:B------:R-:W-:Y:S02]  /*0760*/  @P1 IADD3 R4, PT, PT, R4, -UR10, RZ ;  /* 0x8000000a04041c10 */ /* 0x000fe4000fffe0ff */
[----:B------:R-:W-:Y:S02]  /*0770*/  ISETP.NE.U32.AND P1, PT, RZ, UR9, PT ;  /* 0x00000009ff007c0c */ /* 0x000fe4000bf25070 */
[----:B------:R-:W-:Y:S02]  /*0780*/  ISETP.GE.U32.AND P2, PT, R4, UR10, PT ;  /* 0x0000000a04007c0c */ /* 0x000fe4000bf46070 */
[----:B------:R-:W-:-:S09]  /*0790*/  @P0 IADD3 R2, PT, PT, R2, -UR9, RZ ;  /* 0x8000000902020c10 */ /* 0x000fd2000fffe0ff */
[----:B------:R-:W-:Y:S02]  /*07a0*/  @!P1 LOP3.LUT R2, RZ, UR9, RZ, 0x33, !PT ;  /* 0x00000009ff029c12 */ /* 0x000fe4000f8e33ff */
[----:B------:R-:W-:Y:S02]  /*07b0*/  @P2 IADD3 R4, PT, PT, R4, -UR10, RZ ;  /* 0x8000000a04042c10 */ /* 0x000fe4000fffe0ff */
[----:B------:R-:W-:Y:S02]  /*07c0*/  IADD3 R2, PT, PT, R2, -UR20, RZ ;  /* 0x8000001402027c10 */ /* 0x000fe4000fffe0ff */
[----:B------:R-:W-:-:S03]  /*07d0*/  @!P3 LOP3.LUT R4, RZ, UR10, RZ, 0x33, !PT ;  /* 0x0000000aff04bc12 */ /* 0x000fc6000f8e33ff */
[----:B------:R-:W-:Y:S01]  /*07e0*/  IMAD R2, R3, UR9, R2 ;  /* 0x0000000903027c24 */ /* 0x000fe2000f8e0202 */
[----:B------:R-:W-:-:S05]  /*07f0*/  IADD3 R5, PT, PT, R4, -UR22, RZ ;  /* 0x8000001604057c10 */ /* 0x000fca000fffe0ff */
[----:B------:R-:W-:-:S04]  /*0800*/  IMAD R5, R2, UR10, R5 ;  /* 0x0000000a02057c24 */ /* 0x000fc8000f8e0205 */
[----:B------:R-:W-:-:S05]  /*0810*/  IMAD R5, R5, UR11, R0 ;  /* 0x0000000b05057c24 */ /* 0x000fca000f8e0200 */
[----:B------:R-:W-:-:S05]  /*0820*/  IADD3 R5, PT, PT, R5, -0x1, RZ ;  /* 0xffffffff05057810 */ /* 0x000fca0007ffe0ff */
[----:B------:R-:W-:Y:S01]  /*0830*/  IMAD R6, R5, UR4, R5 ;  /* 0x0000000405067c24 */ /* 0x000fe2000f8e0205 */
[----:B------:R-:W-:-:S06]  /*0840*/  UMOV UR4, URZ ;  /* 0x000000ff00047c82 */ /* 0x000fcc0008000000 */
.L_x_6:
[----:B------:R-:W0:Y:S02]  /*0850*/  LDCU.128 UR8, c[0x0][0x3e0] ;  /* 0x00007c00ff0877ac */ /* 0x000e240008000c00 */
[----:B0-----:R-:W-:-:S06]  /*0860*/  UIMAD.WIDE.U32 UR6, UR4, 0x4, UR8 ;  /* 0x00000004040678a5 */ /* 0x001fcc000f8e0008 */
[----:B------:R-:W-:Y:S01]  /*0870*/  IMAD.U32 R2, RZ, RZ, UR6 ;  /* 0x00000006ff027e24 */ /* 0x000fe2000f8e00ff */
[----:B------:R-:W-:-:S05]  /*0880*/  MOV R3, UR7 ;  /* 0x0000000700037c02 */ /* 0x000fca0008000f00 */
[----:B------:R-:W2:Y:S02]  /*0890*/  LDG.E R2, desc[UR18][R2.64] ;  /* 0x0000001202027981 */ /* 0x000ea4000c1e1900 */
[----:B--2---:R-:W-:-:S13]  /*08a0*/  R2UR UR5, R2 ;  /* 0x00000000020572ca */ /* 0x004fda00000e0000 */
[----:B------:R-:W-:-:S04]  /*08b0*/  UIADD3 UR15, UPT, UPT, UR5, -0x1, URZ ;  /* 0xffffffff050f7890 */ /* 0x000fc8000fffe0ff */
[----:B------:R-:W-:-:S06]  /*08c0*/  UIMAD.WIDE.U32 UR6, UR15, 0x4, UR10 ;  /* 0x000000040f0678a5 */ /* 0x000fcc000f8e000a */
[----:B------:R-:W-:Y:S02]  /*08d0*/  MOV R4, UR6 ;  /* 0x0000000600047c02 */ /* 0x000fe40008000f00 */
[----:B------:R-:W-:-:S05]  /*08e0*/  MOV R5, UR7 ;  /* 0x0000000700057c02 */ /* 0x000fca0008000f00 */
[----:B------:R-:W2:Y:S01]  /*08f0*/  LDG.E R4, desc[UR18][R4.64] ;  /* 0x0000001204047981 */ /* 0x000ea2000c1e1900 */
[----:B------:R-:W-:Y:S02]  /*0900*/  CS2R R28, SRZ ;  /* 0x00000000001c7805 */ /* 0x000fe4000001ff00 */
[----:B------:R-:W-:Y:S02]  /*0910*/  CS2R R22, SRZ ;  /* 0x0000000000167805 */ /* 0x000fe4000001ff00 */
[----:B--2---:R-:W-:-:S13]  /*0920*/  R2UR UR21, R4 ;  /* 0x00000000041572ca */ /* 0x004fda00000e0000 */
[----:B------:R-:W-:-:S09]  /*0930*/  UISETP.NE.AND UP0, UPT, UR21, URZ, UPT ;  /* 0x000000ff1500728c */ /* 0x000fd2000bf05270 */
[----:B------:R-:W-:Y:S05]  /*0940*/  BRA.U !UP0, `(.L_x_0) ;  /* 0x0000000d08ec7547 */ /* 0x000fea000b800000 */
[----:B------:R-:W0:Y:S01]  /*0950*/  LDCU UR16, c[0x0][0x3c0] ;  /* 0x00007800ff1077ac */ /* 0x000e220008000800 */
[----:B------:R-:W-:Y:S01]  /*0960*/  IMAD.MOV.U32 R0, RZ, RZ, RZ ;  /* 0x000000ffff007224 */ /* 0x000fe200078e00ff */
[----:B------:R-:W-:Y:S02]  /*0970*/  CS2R R22, SRZ ;  /* 0x0000000000167805 */ /* 0x000fe4000001ff00 */
[----:B------:R-:W-:Y:S01]  /*0980*/  CS2R R28, SRZ ;  /* 0x00000000001c7805 */ /* 0x000fe2000001ff00 */
[----:B------:R-:W1:Y:S01]  /*0990*/  LDCU UR8, c[0x0][0x3bc] ;  /* 0x00007780ff0877ac */ /* 0x000e620008000800 */
[----:B------:R-:W-:Y:S02]  /*09a0*/  UISETP.GE.U32.AND UP0, UPT, UR21, 0x4, UPT ;  /* 0x000000041500788c */ /* 0x000fe4000bf06070 */
[----:B------:R-:W-:-:S04]  /*09b0*/  UIADD3 UR10, UPT, UPT, UR4, -0x1, URZ ;  /* 0xffffffff040a7890 */ /* 0x000fc8000fffe0ff */
[----:B0-----:R-:W-:-:S04]  /*09c0*/  UIMAD UR5, UR10, UR16, URZ ;  /* 0x000000100a0572a4 */ /* 0x001fc8000f8e02ff */
[----:B-1----:R-:W-:-:S04]  /*09d0*/  UIMAD UR5, UR5, UR8, UR5 ;  /* 0x00000008050572a4 */ /* 0x002fc8000f8e0205 */
[----:B------:R-:W-:Y:S01]  /*09e0*/  UIADD3 UR11, UPT, UPT, UR5, -0x1, URZ ;  /* 0xffffffff050b7890 */ /* 0x000fe2000fffe0ff */
[----:B------:R-:W-:Y:S11]  /*09f0*/  BRA.U !UP0, `(.L_x_1) ;  /* 0x0000000908147547 */ /* 0x000ff6000b800000 */
[----:B------:R-:W0:Y:S01]  /*0a00*/  LDCU UR17, c[0x0][0x3bc] ;  /* 0x00007780ff1177ac */ /* 0x000e220008000800 */
[----:B------:R-:W-:Y:S01]  /*0a10*/  HFMA2 R0, -RZ, RZ, 0, 1.78813934326171875e-07 ;  /* 0x00000003ff007431 */ /* 0x000fe200000001ff */
[----:B------:R-:W-:Y:S01]  /*0a20*/  CS2R R22, SRZ ;  /* 0x0000000000167805 */ /* 0x000fe2000001ff00 */
[----:B------:R-:W0:Y:S01]  /*0a30*/  LDCU UR20, c[0x0][0x3c0] ;  /* 0x00007800ff1477ac */ /* 0x000e220008000800 */
[----:B------:R-:W-:Y:S01]  /*0a40*/  UIMAD UR5, UR16, 0x3, URZ ;  /* 0x00000003100578a4 */ /* 0x000fe2000f8e02ff */
[----:B------:R-:W-:Y:S01]  /*0a50*/  UMOV UR8, 0x6 ;  /* 0x0000000600087882 */ /* 0x000fe20000000000 */
[----:B------:R-:W-:Y:S02]  /*0a60*/  ULOP3.LUT UR9, UR21, 0xfffffffc, URZ, 0xc0, !UPT ;  /* 0xfffffffc15097892 */ /* 0x000fe4000f8ec0ff */
[----:B------:R-:W-:Y:S01]  /*0a70*/  UIMAD UR8, UR16, UR8, 0x6 ;  /* 0x00000006100874a4 */ /* 0x000fe2000f8e0208 */
[----:B------:R-:W1:Y:S05]  /*0a80*/  LDCU UR22, c[0x0][0x3d0] ;  /* 0x00007a00ff1677ac */ /* 0x000e6a0008000800 */
[----:B------:R-:W-:Y:S01]  /*0a90*/  IMAD.U32 R2, RZ, RZ, UR8 ;  /* 0x00000008ff027e24 */ /* 0x000fe2000f8e00ff */
[----:B------:R-:W2:Y:S01]  /*0aa0*/  LDCU UR23, c[0x0][0x3d8] ;  /* 0x00007b00ff1777ac */ /* 0x000ea20008000800 */
[----:B0-----:R-:W-:-:S02]  /*0ab0*/  UIMAD UR17, UR17, UR20, UR20 ;  /* 0x00000014111172a4 */ /* 0x001fc4000f8e0214 */
[----:B------:R-:W-:Y:S02]  /*0ac0*/  ULOP3.LUT UR20, URZ, UR5, URZ, 0x33, !UPT ;  /* 0x00000005ff147292 */ /* 0x000fe4000f8e33ff */
[----:B------:R-:W-:Y:S02]  /*0ad0*/  UIADD3 UR5, UPT, UPT, UR5, 0x3, URZ ;  /* 0x0000000305057890 */ /* 0x000fe4000fffe0ff */
[----:B------:R-:W-:Y:S02]  /*0ae0*/  UIMAD UR10, UR17, UR10, 0x2 ;  /* 0x00000002110a74a4 */ /* 0x000fe4000f8e020a */
[----:B------:R-:W-:Y:S01]  /*0af0*/  MOV R5, UR20 ;  /* 0x0000001400057c02 */ /* 0x000fe20008000f00 */
[----:B------:R-:W0:Y:S01]  /*0b00*/  LDCU UR24, c[0x0][0x3c8] ;  /* 0x00007900ff1877ac */ /* 0x000e220008000800 */
[----:B------:R-:W-:Y:S02]  /*0b10*/  MOV R4, UR5 ;  /* 0x0000000500047c02 */ /* 0x000fe40008000f00 */
[----:B------:R-:W-:Y:S01]  /*0b20*/  MOV R3, UR10 ;  /* 0x0000000a00037c02 */ /* 0x000fe20008000f00 */
[----:B-12---:R-:W-:-:S12]  /*0b30*/  UIADD3 UR9, UPT, UPT, -UR9, URZ, URZ ;  /* 0x000000ff09097290 */ /* 0x006fd8000fffe1ff */
.L_x_2:
[----:B------:R-:W1:Y:S01]  /*0b40*/  LDC.64 R20, c[0x0][0x3f0] ;  /* 0x0000fc00ff147b82 */ /* 0x000e620000000a00 */
[C---:B------:R-:W-:Y:S02]  /*0b50*/  IADD3 R11, PT, PT, R5.reuse, -0x1, RZ ;  /* 0xffffffff050b7810 */ /* 0x040fe40007ffe0ff */
[----:B------:R-:W-:-:S05]  /*0b60*/  IADD3 R9, PT, PT, R5, -0x2, RZ ;  /* 0xfffffffe05097810 */ /* 0x000fca0007ffe0ff */
[----:B------:R-:W2:Y:S08]  /*0b70*/  LDC.64 R18, c[0x0][0x3f8] ;  /* 0x0000fe00ff127b82 */ /* 0x000eb00000000a00 */
[----:B------:R-:W3:Y:S01]  /*0b80*/  LDC.64 R16, c[0x0][0x408] ;  /* 0x00010200ff107b82 */ /* 0x000ee20000000a00 */
[----:B-1----:R-:W-:-:S04]  /*0b90*/  IMAD.WIDE.U32 R12, R5, 0x4, R20 ;  /* 0x00000004050c7825 */ /* 0x002fc800078e0014 */
[--C-:B------:R-:W-:Y:S02]  /*0ba0*/  IMAD.WIDE.U32 R10, R11, 0x4, R20.reuse ;  /* 0x000000040b0a7825 */ /* 0x100fe400078e0014 */
[----:B------:R-:W4:Y:S02]  /*0bb0*/  LDG.E R13, desc[UR18][R12.64] ;  /* 0x000000120c0d7981 */ /* 0x000f24000c1e1900 */
[----:B------:R-:W-:Y:S02]  /*0bc0*/  IMAD.WIDE.U32 R8, R9, 0x4, R20 ;  /* 0x0000000409087825 */ /* 0x000fe400078e0014 */
[----:B------:R-:W5:Y:S04]  /*0bd0*/  LDG.E R10, desc[UR18][R10.64] ;  /* 0x000000120a0a7981 */ /* 0x000f68000c1e1900 */
[----:B------:R-:W0:Y:S01]  /*0be0*/  LDG.E R8, desc[UR18][R8.64] ;  /* 0x0000001208087981 */ /* 0x000e22000c1e1900 */
[----:B----4-:R-:W-:Y:S01]  /*0bf0*/  IADD3 R14, PT, PT, R6, -UR23, R13 ;  /* 0x80000017060e7c10 */ /* 0x010fe2000fffe00d */
[----:B-----5:R-:W-:Y:S01]  /*0c00*/  VIADD R7, R10, -UR22 ;  /* 0x800000160a077c36 */ /* 0x020fe20008000000 */
[----:B0-----:R-:W-:-:S03]  /*0c10*/  IADD3 R15, PT, PT, R8, -UR24, RZ ;  /* 0x80000018080f7c10 */ /* 0x001fc6000fffe0ff */
[----:B------:R-:W-:Y:S01]  /*0c20*/  IMAD R14, R14, UR13, R7 ;  /* 0x0000000d0e0e7c24 */ /* 0x000fe2000f8e0207 */
[----:B------:R-:W-:-:S03]  /*0c30*/  IADD3 R7, PT, PT, R3, -0x3, RZ ;  /* 0xfffffffd03077810 */ /* 0x000fc60007ffe0ff */
[----:B------:R-:W-:Y:S02]  /*0c40*/  IMAD R15, R14, UR12, R15 ;  /* 0x0000000c0e0f7c24 */ /* 0x000fe4000f8e020f */
[----:B--2---:R-:W-:-:S04]  /*0c50*/  IMAD.WIDE.U32 R8, R7, 0x10, R18 ;  /* 0x0000001007087825 */ /* 0x004fc800078e0012 */
[----:B---3--:R-:W-:Y:S02]  /*0c60*/  IMAD.WIDE.U32 R14, R15, 0x10, R16 ;  /* 0x000000100f0e7825 */ /* 0x008fe400078e0010 */
[----:B------:R-:W2:Y:S04]  /*0c70*/  LDG.E.128 R8, desc[UR18][R8.64] ;  /* 0x0000001208087981 */ /* 0x000ea8000c1e1d00 */
[----:B------:R-:W2:Y:S01]  /*0c80*/  LDG.E.128 R12, desc[UR18][R14.64] ;  /* 0x000000120e0c7981 */ /* 0x000ea2000c1e1d00 */
[----:B------:R-:W-:-:S05]  /*0c90*/  IADD3 R27, PT, PT, R0, -0x3, RZ ;  /* 0xfffffffd001b7810 */ /* 0x000fca0007ffe0ff */
[----:B------:R-:W-:-:S05]  /*0ca0*/  IMAD.WIDE.U32 R26, R27, 0x4, R20 ;  /* 0x000000041b1a7825 */ /* 0x000fca00078e0014 */
[----:B------:R-:W3:Y:S01]  /*0cb0*/  LDG.E R7, desc[UR18][R26.64] ;  /* 0x000000121a077981 */ /* 0x000ee2000c1e1900 */
[C---:B--2---:R-:W-:Y:S02]  /*0cc0*/  DMUL R24, R10.reuse, R14 ;  /* 0x0000000e0a187228 */ /* 0x044fe40000000000 */
[----:B------:R-:W-:-:S06]  /*0cd0*/  DMUL R10, R10, R12 ;  /* 0x0000000c0a0a7228 */ /* 0x000fcc0000000000 */
[C---:B------:R-:W-:Y:S02]  /*0ce0*/  DFMA R12, R8.reuse, R12, R24 ;  /* 0x0000000c080c722b */ /* 0x040fe40000000018 */
[----:B------:R-:W2:Y:S04]  /*0cf0*/  LDG.E R25, desc[UR18][R26.64+0x8] ;  /* 0x000008121a197981 */ /* 0x000ea8000c1e1900 */
[----:B------:R-:W4:Y:S01]  /*0d00*/  LDG.E R24, desc[UR18][R26.64+0x4] ;  /* 0x000004121a187981 */ /* 0x000f22000c1e1900 */
[----:B------:R-:W-:Y:S01]  /*0d10*/  DFMA R10, R8, R14, -R10 ;  /* 0x0000000e080a722b */ /* 0x000fe2000000080a */
[----:B---3--:R-:W-:Y:S02]  /*0d20*/  IADD3 R8, PT, PT, R7, -UR24, RZ ;  /* 0x8000001807087c10 */ /* 0x008fe4000fffe0ff */
[----:B------:R-:W-:-:S02]  /*0d30*/  IADD3 R9, PT, PT, R3, -0x2, RZ ;  /* 0xfffffffe03097810 */ /* 0x000fc40007ffe0ff */
[----:B--2---:R-:W-:Y:S01]  /*0d40*/  IADD3 R25, PT, PT, R6, -UR23, R25 ;  /* 0x8000001706197c10 */ /* 0x004fe2000fffe019 */
[----:B----4-:R-:W-:-:S04]  /*0d50*/  VIADD R24, R24, -UR22 ;  /* 0x8000001618187c36 */ /* 0x010fc80008000000 */
[----:B------:R-:W-:Y:S01]  /*0d60*/  IMAD R15, R25, UR13, R24 ;  /* 0x0000000d190f7c24 */ /* 0x000fe2000f8e0218 */
[C---:B------:R-:W-:Y:S02]  /*0d70*/  DMUL R24, R10.reuse, R28 ;  /* 0x0000001c0a187228 */ /* 0x040fe40000000000 */
[----:B------:R-:W-:Y:S01]  /*0d80*/  DMUL R10, R10, R22 ;  /* 0x000000160a0a7228 */ /* 0x000fe20000000000 */
[----:B------:R-:W-:Y:S02]  /*0d90*/  IMAD R15, R15, UR12, R8 ;  /* 0x0000000c0f0f7c24 */ /* 0x000fe4000f8e0208 */
[----:B------:R-:W-:-:S04]  /*0da0*/  IMAD.WIDE.U32 R8, R9, 0x10, R18 ;  /* 0x0000001009087825 */ /* 0x000fc800078e0012 */
[----:B------:R-:W-:Y:S01]  /*0db0*/  IMAD.WIDE.U32 R14, R15, 0x10, R16 ;  /* 0x000000100f0e7825 */ /* 0x000fe200078e0010 */
[C---:B------:R-:W-:Y:S02]  /*0dc0*/  DFMA R24, R12.reuse, R22, -R24 ;  /* 0x000000160c18722b */ /* 0x040fe40000000818 */
[----:B------:R-:W-:Y:S01]  /*0dd0*/  DFMA R22, R12, R28, R10 ;  /* 0x0000001c0c16722b */ /* 0x000fe2000000000a */
[----:B------:R-:W2:Y:S04]  /*0de0*/  LDG.E.128 R8, desc[UR18][R8.64] ;  /* 0x0000001208087981 */ /* 0x000ea8000c1e1d00 */
[----:B------:R-:W2:Y:S02]  /*0df0*/  LDG.E.128 R12, desc[UR18][R14.64] ;  /* 0x000000120e0c7981 */ /* 0x000ea4000c1e1d00 */
[----:B--2---:R-:W-:-:S02]  /*0e00*/  DMUL R26, R10, R14 ;  /* 0x0000000e0a1a7228 */ /* 0x004fc40000000000 */
[----:B------:R-:W-:-:S06]  /*0e10*/  DMUL R10, R10, R12 ;  /* 0x0000000c0a0a7228 */ /* 0x000fcc0000000000 */
[C---:B------:R-:W-:Y:S02]  /*0e20*/  DFMA R26, R8.reuse, R12, R26 ;  /* 0x0000000c081a722b */ /* 0x040fe4000000001a */
[----:B------:R-:W-:Y:S01]  /*0e30*/  DFMA R28, R8, R14, -R10 ;  /* 0x0000000e081c722b */ /* 0x000fe2000000080a */
[C---:B------:R-:W-:Y:S01]  /*0e40*/  VIADD R13, R4.reuse, 0x1 ;  /* 0x00000001040d7836 */ /* 0x040fe20000000000 */
[----:B------:R-:W-:-:S03]  /*0e50*/  IADD3 R11, PT, PT, R4, 0x2, RZ ;  /* 0x00000002040b7810 */ /* 0x000fc60007ffe0ff */
[----:B------:R-:W-:-:S04]  /*0e60*/  IMAD.WIDE.U32 R12, R13, 0x4, R20 ;  /* 0x000000040d0c7825 */ /* 0x000fc800078e0014 */
[--C-:B------:R-:W-:Y:S02]  /*0e70*/  IMAD.WIDE.U32 R10, R11, 0x4, R20.reuse ;  /* 0x000000040b0a7825 */ /* 0x100fe400078e0014 */
[----:B------:R-:W2:Y:S02]  /*0e80*/  LDG.E R12, desc[UR18][R12.64] ;  /* 0x000000120c0c7981 */ /* 0x000ea4000c1e1900 */
[----:B------:R-:W-:Y:S02]  /*0e90*/  IMAD.WIDE.U32 R8, R4, 0x4, R20 ;  /* 0x0000000404087825 */ /* 0x000fe400078e0014 */
[----:B------:R-:W3:Y:S04]  /*0ea0*/  LDG.E R11, desc[UR18][R10.64] ;  /* 0x000000120a0b7981 */ /* 0x000ee8000c1e1900 */
[----:B------:R0:W4:Y:S02]  /*0eb0*/  LDG.E R8, desc[UR18][R8.64] ;  /* 0x0000001208087981 */ /* 0x000124000c1e1900 */
[----:B0-----:R-:W-:-:S02]  /*0ec0*/  IADD3 R9, PT, PT, R3, -0x1, RZ ;  /* 0xffffffff03097810 */ /* 0x001fc40007ffe0ff */
[----:B--2---:R-:W-:Y:S02]  /*0ed0*/  IADD3 R7, PT, PT, R12, -UR22, RZ ;  /* 0x800000160c077c10 */ /* 0x004fe4000fffe0ff */
[----:B---3--:R-:W-:Y:S02]  /*0ee0*/  IADD3 R14, PT, PT, R6, -UR23, R11 ;  /* 0x80000017060e7c10 */ /* 0x008fe4000fffe00b */
[----:B----4-:R-:W-:-:S03]  /*0ef0*/  IADD3 R8, PT, PT, R8, -UR24, RZ ;  /* 0x8000001808087c10 */ /* 0x010fc6000fffe0ff */
[----:B------:R-:W-:Y:S01]  /*0f00*/  IMAD R7, R14, UR13, R7 ;  /* 0x0000000d0e077c24 */ /* 0x000fe2000f8e0207 */
[-C--:B------:R-:W-:Y:S02]  /*0f10*/  DMUL R14, R22, R28.reuse ;  /* 0x0000001c160e7228 */ /* 0x080fe40000000000 */
[----:B------:R-:W-:Y:S01]  /*0f20*/  DMUL R10, R24, R28 ;  /* 0x0000001c180a7228 */ /* 0x000fe20000000000 */
[----:B------:R-:W-:Y:S02]  /*0f30*/  IMAD R7, R7, UR12, R8 ;  /* 0x0000000c07077c24 */ /* 0x000fe4000f8e0208 */
[----:B------:R-:W-:-:S04]  /*0f40*/  IMAD.WIDE.U32 R8, R9, 0x10, R18 ;  /* 0x0000001009087825 */ /* 0x000fc800078e0012 */
[----:B------:R-:W-:Y:S01]  /*0f50*/  IMAD.WIDE.U32 R12, R7, 0x10, R16 ;  /* 0x00000010070c7825 */ /* 0x000fe200078e0010 */
[-C--:B------:R-:W-:Y:S02]  /*0f60*/  DFMA R24, R24, R26.reuse, -R14 ;  /* 0x0000001a1818722b */ /* 0x080fe4000000080e */
[----:B------:R-:W-:Y:S01]  /*0f70*/  DFMA R22, R22, R26, R10 ;  /* 0x0000001a1616722b */ /* 0x000fe2000000000a */
[----:B------:R-:W2:Y:S04]  /*0f80*/  LDG.E.128 R8, desc[UR18][R8.64] ;  /* 0x0000001208087981 */ /* 0x000ea8000c1e1d00 */
[----:B------:R-:W2:Y:S02]  /*0f90*/  LDG.E.128 R12, desc[UR18][R12.64] ;  /* 0x000000120c0c7981 */ /* 0x000ea4000c1e1d00 */
[----:B--2---:R-:W-:-:S02]  /*0fa0*/  DMUL R28, R10, R12 ;  /* 0x0000000c0a1c7228 */ /* 0x004fc40000000000 */
[----:B------:R-:W-:Y:S01]  /*0fb0*/  DMUL R26, R10, R14 ;  /* 0x0000000e0a1a7228 */ /* 0x000fe20000000000 */
[----:B------:R-:W-:-:S05]  /*0fc0*/  IADD3 R11, PT, PT, R2, 0x2, RZ ;  /* 0x00000002020b7810 */ /* 0x000fca0007ffe0ff */
[----:B------:R-:W-:Y:S01]  /*0fd0*/  DFMA R28, R8, R14, -R28 ;  /* 0x0000000e081c722b */ /* 0x000fe2000000081c */
[----:B------:R-:W-:Y:S02]  /*0fe0*/  VIADD R15, R2, 0x1 ;  /* 0x00000001020f7836 */ /* 0x000fe40000000000 */
[----:B------:R-:W-:-:S04]  /*0ff0*/  IMAD.WIDE.U32 R10, R11, 0x4, R20 ;  /* 0x000000040b0a7825 */ /* 0x000fc800078e0014 */
[--C-:B------:R-:W-:Y:S02]  /*1000*/  IMAD.WIDE.U32 R14, R15, 0x4, R20.reuse ;  /* 0x000000040f0e7825 */ /* 0x100fe400078e0014 */
[----:B------:R-:W2:Y:S02]  /*1010*/  LDG.E R11, desc[UR18][R10.64] ;  /* 0x000000120a0b7981 */ /* 0x000ea4000c1e1900 */
[----:B------:R-:W-:Y:S02]  /*1020*/  IMAD.WIDE.U32 R20, R2, 0x4, R20 ;  /* 0x0000000402147825 */ /* 0x000fe400078e0014 */
[----:B------:R-:W3:Y:S04]  /*1030*/  LDG.E R14, desc[UR18][R14.64] ;  /* 0x000000120e0e7981 */ /* 0x000ee8000c1e1900 */
[----:B------:R-:W4:Y:S01]  /*1040*/  LDG.E R20, desc[UR18][R20.64] ;  /* 0x0000001214147981 */ /* 0x000f22000c1e1900 */
[----:B------:R-:W-:Y:S01]  /*1050*/  DFMA R26, R8, R12, R26 ;  /* 0x0000000c081a722b */ /* 0x000fe2000000001a */
[----:B--2---:R-:W-:-:S02]  /*1060*/  IADD3 R8, PT, PT, R6, -UR23, R11 ;  /* 0x8000001706087c10 */ /* 0x004fc4000fffe00b */
[----:B---3--:R-:W-:Y:S02]  /*1070*/  IADD3 R7, PT, PT, R14, -UR22, RZ ;  /* 0x800000160e077c10 */ /* 0x008fe4000fffe0ff */
[----:B----4-:R-:W-:-:S03]  /*1080*/  IADD3 R12, PT, PT, R20, -UR24, RZ ;  /* 0x80000018140c7c10 */ /* 0x010fc6000fffe0ff */
[----:B------:R-:W-:-:S04]  /*1090*/  IMAD R7, R8, UR13, R7 ;  /* 0x0000000d08077c24 */ /* 0x000fc8000f8e0207 */
[----:B------:R-:W-:Y:S02]  /*10a0*/  IMAD R7, R7, UR12, R12 ;  /* 0x0000000c07077c24 */ /* 0x000fe4000f8e020c */
[----:B------:R-:W-:-:S04]  /*10b0*/  IMAD.WIDE.U32 R8, R3, 0x10, R18 ;  /* 0x0000001003087825 */ /* 0x000fc800078e0012 */
[----:B------:R-:W-:Y:S02]  /*10c0*/  IMAD.WIDE.U32 R12, R7, 0x10, R16 ;  /* 0x00000010070c7825 */ /* 0x000fe400078e0010 */
[----:B------:R-:W2:Y:S04]  /*10d0*/  LDG.E.128 R8, desc[UR18][R8.64] ;  /* 0x0000001208087981 */ /* 0x000ea8000c1e1d00 */
[----:B------:R-:W2:Y:S01]  /*10e0*/  LDG.E.128 R12, desc[UR18][R12.64] ;  /* 0x000000120c0c7981 */ /* 0x000ea2000c1e1d00 */
[-C--:B------:R-:W-:Y:S02]  /*10f0*/  DMUL R16, R22, R28.reuse ;  /* 0x0000001c16107228 */ /* 0x080fe40000000000 */
[----:B------:R-:W-:Y:S01]  /*1100*/  DMUL R28, R24, R28 ;  /* 0x0000001c181c7228 */ /* 0x000fe20000000000 */
[----:B------:R-:W-:-:S05]  /*1110*/  UIADD3 UR9, UPT, UPT, UR9, 0x4, URZ ;  /* 0x0000000409097890 */ /* 0x000fca000fffe0ff */
[-C--:B------:R-:W-:Y:S02]  /*1120*/  DFMA R16, R24, R26.reuse, -R16 ;  /* 0x0000001a1810722b */ /* 0x080fe40000000810 */
[----:B------:R-:W-:Y:S01]  /*1130*/  DFMA R28, R22, R26, R28 ;  /* 0x0000001a161c722b */ /* 0x000fe2000000001c */
[----:B------:R-:W-:Y:S01]  /*1140*/  UISETP.NE.AND UP0, UPT, UR9, URZ, UPT ;  /* 0x000000ff0900728c */ /* 0x000fe2000bf05270 */
[----:B------:R-:W-:Y:S01]  /*1150*/  VIADD R0, R0, UR14 ;  /* 0x0000000e00007c36 */ /* 0x000fe20008000000 */
[----:B------:R-:W-:Y:S01]  /*1160*/  IADD3 R2, PT, PT, R2, UR14, RZ ;  /* 0x0000000e02027c10 */ /* 0x000fe2000fffe0ff */
[----:B------:R-:W-:Y:S01]  /*1170*/  VIADD R3, R3, 0x4 ;  /* 0x0000000403037836 */ /* 0x000fe20000000000 */
[----:B------:R-:W-:Y:S02]  /*1180*/  IADD3 R4, PT, PT, R4, UR14, RZ ;  /* 0x0000000e04047c10 */ /* 0x000fe4000fffe0ff */
[----:B------:R-:W-:Y:S01]  /*1190*/  IADD3 R5, PT, PT, R5, UR14, RZ ;  /* 0x0000000e05057c10 */ /* 0x000fe2000fffe0ff */
[----:B--2---:R-:W-:-:S02]  /*11a0*/  DMUL R18, R10, R12 ;  /* 0x0000000c0a127228 */ /* 0x004fc40000000000 */
[----:B------:R-:W-:-:S06]  /*11b0*/  DMUL R10, R10, R14 ;  /* 0x0000000e0a0a7228 */ /* 0x000fcc0000000000 */
[C---:B------:R-:W-:Y:S02]  /*11c0*/  DFMA R18, R8.reuse, R14, -R18 ;  /* 0x0000000e0812722b */ /* 0x040fe40000000812 */
[----:B------:R-:W-:-:S06]  /*11d0*/  DFMA R10, R8, R12, R10 ;  /* 0x0000000c080a722b */ /* 0x000fcc000000000a */
[-C--:B------:R-:W-:Y:S02]  /*11e0*/  DMUL R22, R28, R18.reuse ;  /* 0x000000121c167228 */ /* 0x080fe40000000000 */
[----:B------:R-:W-:-:S06]  /*11f0*/  DMUL R18, R16, R18 ;  /* 0x0000001210127228 */ /* 0x000fcc0000000000 */
[-C--:B------:R-:W-:Y:S02]  /*1200*/  DFMA R22, R16, R10.reuse, -R22 ;  /* 0x0000000a1016722b */ /* 0x080fe40000000816 */
[----:B------:R-:W-:Y:S01]  /*1210*/  DFMA R28, R28, R10, R18 ;  /* 0x0000000a1c1c722b */ /* 0x000fe20000000012 */
[----:B------:R-:W-:Y:S10]  /*1220*/  BRA.U UP0, `(.L_x_2) ;  /* 0xfffffff900447547 */ /* 0x000ff4000b83ffff */
[----:B------:R-:W-:-:S06]  /*1230*/  ULOP3.LUT UR5, UR21, 0xfffffffc, URZ, 0xc0, !UPT ;  /* 0xfffffffc15057892 */ /* 0x000fcc000f8ec0ff */
[----:B------:R-:W-:-:S07]  /*1240*/  MOV R0, UR5 ;  /* 0x0000000500007c02 */ /* 0x000fce0008000f00 */
.L_x_1:
[----:B------:R-:W-:-:S09]  /*1250*/  ULOP3.LUT UP0, UR8, UR21, 0x3, URZ, 0xc0, !UPT ;  /* 0x0000000315087892 */ /* 0x000fd2000f80c0ff */
[----:B------:R-:W-:Y:S05]  /*1260*/  BRA.U !UP0, `(.L_x_0) ;  /* 0x0000000508a47547 */ /* 0x000fea000b800000 */
[----:B------:R-:W-:Y:S02]  /*1270*/  UISETP.NE.AND UP0, UPT, UR8, 0x1, UPT ;  /* 0x000000010800788c */ /* 0x000fe4000bf05270 */
[----:B------:R-:W-:-:S04]  /*1280*/  ULOP3.LUT UR5, UR21, 0x1, URZ, 0xc0, !UPT ;  /* 0x0000000115057892 */ /* 0x000fc8000f8ec0ff */
[----:B------:R-:W-:-:S03]  /*1290*/  UISETP.NE.U32.AND UP1, UPT, UR5, 0x1, UPT ;  /* 0x000000010500788c */ /* 0x000fc6000bf25070 */
[----:B------:R-:W-:Y:S08]  /*12a0*/  BRA.U !UP0, `(.L_x_3) ;  /* 0x0000000508007547 */ /* 0x000ff0000b800000 */
[----:B------:R-:W0:Y:S01]  /*12b0*/  LDC R3, c[0x0][0x3c0] ;  /* 0x0000f000ff037b82 */ /* 0x000e220000000800 */
[----:B------:R-:W-:Y:S01]  /*12c0*/  IMAD R24, R0, 0x3, RZ ;  /* 0x0000000300187824 */ /* 0x000fe200078e02ff */
[----:B------:R-:W1:Y:S04]  /*12d0*/  LDCU UR5, c[0x0][0x3d0] ;  /* 0x00007a00ff0577ac */ /* 0x000e680008000800 */
[----:B------:R-:W-:Y:S01]  /*12e0*/  IADD3 R2, PT, PT, R24, -0x3, RZ ;  /* 0xfffffffd18027810 */ /* 0x000fe20007ffe0ff */
[----:B------:R-:W2:Y:S01]  /*12f0*/  LDCU UR8, c[0x0][0x3d8] ;  /* 0x00007b00ff0877ac */ /* 0x000ea20008000800 */
[----:B------:R-:W3:Y:S01]  /*1300*/  LDC.64 R4, c[0x0][0x3f0] ;  /* 0x0000fc00ff047b82 */ /* 0x000ee20000000a00 */
[----:B------:R-:W4:Y:S07]  /*1310*/  LDCU UR9, c[0x0][0x3c8] ;  /* 0x00007900ff0977ac */ /* 0x000f2e0008000800 */
[----:B------:R-:W5:Y:S01]  /*1320*/  LDC.64 R18, c[0x0][0x3f8] ;  /* 0x0000fe00ff127b82 */ /* 0x000f620000000a00 */
[----:B0-----:R-:W-:-:S07]  /*1330*/  IMAD R9, R2, R3, R2 ;  /* 0x0000000302097224 */ /* 0x001fce00078e0202 */
[----:B------:R-:W0:Y:S01]  /*1340*/  LDC.64 R16, c[0x0][0x408] ;  /* 0x00010200ff107b82 */ /* 0x000e220000000a00 */
[C---:B------:R-:W-:Y:S01]  /*1350*/  VIADD R13, R9.reuse, 0x2 ;  /* 0x00000002090d7836 */ /* 0x040fe20000000000 */
[----:B------:R-:W-:-:S03]  /*1360*/  IADD3 R11, PT, PT, R9, 0x1, RZ ;  /* 0x00000001090b7810 */ /* 0x000fc60007ffe0ff */
[----:B---3--:R-:W-:-:S04]  /*1370*/  IMAD.WIDE.U32 R12, R13, 0x4, R4 ;  /* 0x000000040d0c7825 */ /* 0x008fc800078e0004 */
[--C-:B------:R-:W-:Y:S02]  /*1380*/  IMAD.WIDE.U32 R10, R11, 0x4, R4.reuse ;  /* 0x000000040b0a7825 */ /* 0x100fe400078e0004 */
[----:B------:R-:W2:Y:S02]  /*1390*/  LDG.E R13, desc[UR18][R12.64] ;  /* 0x000000120c0d7981 */ /* 0x000ea4000c1e1900 */
[----:B------:R-:W-:Y:S02]  /*13a0*/  IMAD.WIDE.U32 R8, R9, 0x4, R4 ;  /* 0x0000000409087825 */ /* 0x000fe400078e0004 */
[----:B------:R-:W1:Y:S04]  /*13b0*/  LDG.E R10, desc[UR18][R10.64] ;  /* 0x000000120a0a7981 */ /* 0x000e68000c1e1900 */
[----:B------:R-:W4:Y:S01]  /*13c0*/  LDG.E R8, desc[UR18][R8.64] ;  /* 0x0000001208087981 */ /* 0x000f22000c1e1900 */
[----:B--2---:R-:W-:-:S02]  /*13d0*/  IADD3 R7, PT, PT, R6, -UR8, R13 ;  /* 0x8000000806077c10 */ /* 0x004fc4000fffe00d */
[----:B-1----:R-:W-:Y:S02]  /*13e0*/  IADD3 R2, PT, PT, R10, -UR5, RZ ;  /* 0x800000050a027c10 */ /* 0x002fe4000fffe0ff */
[----:B----4-:R-:W-:-:S03]  /*13f0*/  IADD3 R14, PT, PT, R8, -UR9, RZ ;  /* 0x80000009080e7c10 */ /* 0x010fc6000fffe0ff */
[----:B------:R-:W-:Y:S01]  /*1400*/  IMAD R7, R7, UR13, R2 ;  /* 0x0000000d07077c24 */ /* 0x000fe2000f8e0202 */
[----:B------:R-:W-:-:S03]  /*1410*/  IADD3 R2, PT, PT, R0, UR11, RZ ;  /* 0x0000000b00027c10 */ /* 0x000fc6000fffe0ff */
[----:B------:R-:W-:Y:S02]  /*1420*/  IMAD R7, R7, UR12, R14 ;  /* 0x0000000c07077c24 */ /* 0x000fe4000f8e020e */
[----:B-----5:R-:W-:-:S04]  /*1430*/  IMAD.WIDE.U32 R8, R2, 0x10, R18 ;  /* 0x0000001002087825 */ /* 0x020fc800078e0012 */
[----:B0-----:R-:W-:Y:S02]  /*1440*/  IMAD.WIDE.U32 R12, R7, 0x10, R16 ;  /* 0x00000010070c7825 */ /* 0x001fe400078e0010 */
[----:B------:R-:W2:Y:S04]  /*1450*/  LDG.E.128 R8, desc[UR18][R8.64] ;  /* 0x0000001208087981 */ /* 0x000ea8000c1e1d00 */
[----:B------:R-:W2:Y:S01]  /*1460*/  LDG.E.128 R12, desc[UR18][R12.64] ;  /* 0x000000120c0c7981 */ /* 0x000ea2000c1e1d00 */
[----:B------:R-:W-:-:S04]  /*1470*/  IMAD R3, R24, R3, R24 ;  /* 0x0000000318037224 */ /* 0x000fc800078e0218 */
[----:B------:R-:W-:-:S04]  /*1480*/  VIADD R25, R3, 0x1 ;  /* 0x0000000103197836 */ /* 0x000fc80000000000 */
[----:B------:R-:W-:-:S06]  /*1490*/  IMAD.WIDE.U32 R24, R25, 0x4, R4 ;  /* 0x0000000419187825 */ /* 0x000fcc00078e0004 */
[----:B------:R-:W3:Y:S01]  /*14a0*/  LDG.E R24, desc[UR18][R24.64] ;  /* 0x0000001218187981 */ /* 0x000ee2000c1e1900 */
[C---:B--2---:R-:W-:Y:S02]  /*14b0*/  DMUL R20, R10.reuse, R12 ;  /* 0x0000000c0a147228 */ /* 0x044fe40000000000 */
[----:B------:R-:W-:-:S06]  /*14c0*/  DMUL R10, R10, R14 ;  /* 0x0000000e0a0a7228 */ /* 0x000fcc0000000000 */
[----:B------:R-:W-:Y:S01]  /*14d0*/  DFMA R14, R8, R14, -R20 ;  /* 0x0000000e080e722b */ /* 0x000fe20000000814 */
[----:B------:R-:W-:-:S05]  /*14e0*/  IADD3 R21, PT, PT, R3, 0x2, RZ ;  /* 0x0000000203157810 */ /* 0x000fca0007ffe0ff */
[----:B------:R-:W-:-:S04]  /*14f0*/  IMAD.WIDE.U32 R20, R21, 0x4, R4 ;  /* 0x0000000415147825 */ /* 0x000fc800078e0004 */
[----:B------:R-:W-:Y:S02]  /*1500*/  IMAD.WIDE.U32 R4, R3, 0x4, R4 ;  /* 0x0000000403047825 */ /* 0x000fe400078e0004 */
[----:B------:R-:W2:Y:S04]  /*1510*/  LDG.E R21, desc[UR18][R20.64] ;  /* 0x0000001214157981 */ /* 0x000ea8000c1e1900 */
[----:B------:R-:W4:Y:S01]  /*1520*/  LDG.E R4, desc[UR18][R4.64] ;  /* 0x0000001204047981 */ /* 0x000f22000c1e1900 */
[----:B---3--:R-:W-:Y:S02]  /*1530*/  IADD3 R3, PT, PT, R24, -UR5, RZ ;  /* 0x8000000518037c10 */ /* 0x008fe4000fffe0ff */
[----:B--2---:R-:W-:Y:S02]  /*1540*/  IADD3 R26, PT, PT, R6, -UR8, R21 ;  /* 0x80000008061a7c10 */ /* 0x004fe4000fffe015 */
[----:B----4-:R-:W-:-:S03]  /*1550*/  IADD3 R7, PT, PT, R4, -UR9, RZ ;  /* 0x8000000904077c10 */ /* 0x010fc6000fffe0ff */
[----:B------:R-:W-:Y:S02]  /*1560*/  IMAD R26, R26, UR13, R3 ;  /* 0x0000000d1a1a7c24 */ /* 0x000fe4000f8e0203 */
[----:B------:R-:W-:Y:S02]  /*1570*/  VIADD R3, R2, 0x1 ;  /* 0x0000000102037836 */ /* 0x000fe40000000000 */
[----:B------:R-:W-:Y:S02]  /*1580*/  IMAD R7, R26, UR12, R7 ;  /* 0x0000000c1a077c24 */ /* 0x000fe4000f8e0207 */
[----:B------:R-:W-:-:S04]  /*1590*/  IMAD.WIDE.U32 R18, R3, 0x10, R18 ;  /* 0x0000001003127825 */ /* 0x000fc800078e0012 */
[----:B------:R-:W-:Y:S02]  /*15a0*/  IMAD.WIDE.U32 R26, R7, 0x10, R16 ;  /* 0x00000010071a7825 */ /* 0x000fe400078e0010 */
[----:B------:R-:W2:Y:S04]  /*15b0*/  LDG.E.128 R16, desc[UR18][R18.64] ;  /* 0x0000001212107981 */ /* 0x000ea8000c1e1d00 */
[----:B------:R-:W2:Y:S01]  /*15c0*/  LDG.E.128 R24, desc[UR18][R26.64] ;  /* 0x000000121a187981 */ /* 0x000ea2000c1e1d00 */
[----:B------:R-:W-:Y:S02]  /*15d0*/  DFMA R10, R8, R12, R10 ;  /* 0x0000000c080a722b */ /* 0x000fe4000000000a */
[-C--:B------:R-:W-:Y:S02]  /*15e0*/  DMUL R4, R22, R14.reuse ;  /* 0x0000000e16047228 */ /* 0x080fe40000000000 */
[----:B------:R-:W-:-:S06]  /*15f0*/  DMUL R14, R28, R14 ;  /* 0x0000000e1c0e7228 */ /* 0x000fcc0000000000 */
[-C--:B------:R-:W-:Y:S02]  /*1600*/  DFMA R28, R28, R10.reuse, R4 ;  /* 0x0000000a1c1c722b */ /* 0x080fe40000000004 */
[----:B------:R-:W-:Y:S01]  /*1610*/  DFMA R14, R22, R10, -R14 ;  /* 0x0000000a160e722b */ /* 0x000fe2000000080e */
[----:B------:R-:W-:Y:S01]  /*1620*/  IADD3 R0, PT, PT, R0, 0x2, RZ ;  /* 0x0000000200007810 */ /* 0x000fe20007ffe0ff */
[C---:B--2---:R-:W-:Y:S02]  /*1630*/  DMUL R2, R18.reuse, R24 ;  /* 0x0000001812027228 */ /* 0x044fe40000000000 */
[----:B------:R-:W-:-:S06]  /*1640*/  DMUL R4, R18, R26 ;  /* 0x0000001a12047228 */ /* 0x000fcc0000000000 */
[C---:B------:R-:W-:Y:S02]  /*1650*/  DFMA R2, R16.reuse, R26, -R2 ;  /* 0x0000001a1002722b */ /* 0x040fe40000000802 */
[----:B------:R-:W-:-:S06]  /*1660*/  DFMA R4, R16, R24, R4 ;  /* 0x000000181004722b */ /* 0x000fcc0000000004 */
[-C--:B------:R-:W-:Y:S02]  /*1670*/  DMUL R22, R28, R2.reuse ;  /* 0x000000021c167228 */ /* 0x080fe40000000000 */
[----:B------:R-:W-:-:S06]  /*1680*/  DMUL R2, R14, R2 ;  /* 0x000000020e027228 */ /* 0x000fcc0000000000 */
[-C--:B------:R-:W-:Y:S02]  /*1690*/  DFMA R22, R14, R4.reuse, -R22 ;  /* 0x000000040e16722b */ /* 0x080fe40000000816 */
[----:B------:R-:W-:-:S11]  /*16a0*/  DFMA R28, R28, R4, R2 ;  /* 0x000000041c1c722b */ /* 0x000fd60000000002 */
.L_x_3:
[----:B------:R-:W-:Y:S05]  /*16b0*/  BRA.U UP1, `(.L_x_0) ;  /* 0x0000000101907547 */ /* 0x000fea000b800000 */
[----:B------:R-:W0:Y:S01]  /*16c0*/  LDC R5, c[0x0][0x3c0] ;  /* 0x0000f000ff057b82 */ /* 0x000e220000000800 */
[----:B------:R-:W-:Y:S01]  /*16d0*/  MOV R3, 0x3 ;  /* 0x0000000300037802 */ /* 0x000fe20000000f00 */
[----:B------:R-:W1:Y:S04]  /*16e0*/  LDCU UR5, c[0x0][0x3d0] ;  /* 0x00007a00ff0577ac */ /* 0x000e680008000800 */
[----:B------:R-:W-:Y:S01]  /*16f0*/  IMAD R2, R0, R3, -0x3 ;  /* 0xfffffffd00027424 */ /* 0x000fe200078e0203 */
[----:B------:R-:W2:Y:S01]  /*1700*/  LDCU UR8, c[0x0][0x3d8] ;  /* 0x00007b00ff0877ac */ /* 0x000ea20008000800 */
[----:B------:R-:W3:Y:S01]  /*1710*/  LDC.64 R8, c[0x0][0x3f0] ;  /* 0x0000fc00ff087b82 */ /* 0x000ee20000000a00 */
[----:B------:R-:W4:Y:S01]  /*1720*/  LDCU UR9, c[0x0][0x3c8] ;  /* 0x00007900ff0977ac */ /* 0x000f220008000800 */
[----:B0-----:R-:W-:-:S06]  /*1730*/  IMAD R3, R2, R5, R2 ;  /* 0x0000000502037224 */ /* 0x001fcc00078e0202 */
[----:B------:R-:W0:Y:S01]  /*1740*/  LDC.64 R4, c[0x0][0x3f8] ;  /* 0x0000fe00ff047b82 */ /* 0x000e220000000a00 */
[C---:B------:R-:W-:Y:S01]  /*1750*/  VIADD R13, R3.reuse, 0x2 ;  /* 0x00000002030d7836 */ /* 0x040fe20000000000 */
[----:B------:R-:W-:-:S03]  /*1760*/  IADD3 R11, PT, PT, R3, 0x1, RZ ;  /* 0x00000001030b7810 */ /* 0x000fc60007ffe0ff */
[----:B---3--:R-:W-:-:S04]  /*1770*/  IMAD.WIDE.U32 R12, R13, 0x4, R8 ;  /* 0x000000040d0c7825 */ /* 0x008fc800078e0008 */
[--C-:B------:R-:W-:Y:S02]  /*1780*/  IMAD.WIDE.U32 R10, R11, 0x4, R8.reuse ;  /* 0x000000040b0a7825 */ /* 0x100fe400078e0008 */
[----:B------:R-:W2:Y:S02]  /*1790*/  LDG.E R13, desc[UR18][R12.64] ;  /* 0x000000120c0d7981 */ /* 0x000ea4000c1e1900 */
[----:B------:R-:W-:Y:S02]  /*17a0*/  IMAD.WIDE.U32 R8, R3, 0x4, R8 ;  /* 0x0000000403087825 */ /* 0x000fe400078e0008 */
[----:B------:R-:W1:Y:S01]  /*17b0*/  LDG.E R10, desc[UR18][R10.64] ;  /* 0x000000120a0a7981 */ /* 0x000e62000c1e1900 */
[----:B------:R-:W3:Y:S03]  /*17c0*/  LDC.64 R2, c[0x0][0x408] ;  /* 0x00010200ff027b82 */ /* 0x000ee60000000a00 */
[----:B------:R-:W4:Y:S01]  /*17d0*/  LDG.E R8, desc[UR18][R8.64] ;  /* 0x0000001208087981 */ /* 0x000f22000c1e1900 */
[----:B--2---:R-:W-:-:S02]  /*17e0*/  IADD3 R14, PT, PT, R6, -UR8, R13 ;  /* 0x80000008060e7c10 */ /* 0x004fc4000fffe00d */
[----:B-1----:R-:W-:Y:S02]  /*17f0*/  IADD3 R7, PT, PT, R10, -UR5, RZ ;  /* 0x800000050a077c10 */ /* 0x002fe4000fffe0ff */
[----:B----4-:R-:W-:-:S03]  /*1800*/  IADD3 R15, PT, PT, R8, -UR9, RZ ;  /* 0x80000009080f7c10 */ /* 0x010fc6000fffe0ff */
[----:B------:R-:W-:Y:S01]  /*1810*/  IMAD R14, R14, UR13, R7 ;  /* 0x0000000d0e0e7c24 */ /* 0x000fe2000f8e0207 */
[----:B------:R-:W-:-:S03]  /*1820*/  IADD3 R7, PT, PT, R0, UR11, RZ ;  /* 0x0000000b00077c10 */ /* 0x000fc6000fffe0ff */
[----:B------:R-:W-:Y:S02]  /*1830*/  IMAD R15, R14, UR12, R15 ;  /* 0x0000000c0e0f7c24 */ /* 0x000fe4000f8e020f */
[----:B0-----:R-:W-:-:S04]  /*1840*/  IMAD.WIDE.U32 R4, R7, 0x10, R4 ;  /* 0x0000001007047825 */ /* 0x001fc800078e0004 */
[----:B---3--:R-:W-:Y:S01]  /*1850*/  IMAD.WIDE.U32 R2, R15, 0x10, R2 ;  /* 0x000000100f027825 */ /* 0x008fe200078e0002 */
[----:B------:R-:W2:Y:S04]  /*1860*/  LDG.E.128 R8, desc[UR18][R4.64] ;  /* 0x0000001204087981 */ /* 0x000ea8000c1e1d00 */
[----:B------:R-:W2:Y:S02]  /*1870*/  LDG.E.128 R12, desc[UR18][R2.64] ;  /* 0x00000012020c7981 */ /* 0x000ea4000c1e1d00 */
        /* <DEDUP_REMOVED lines=8> */
.L_x_0:
[----:B------:R-:W-:-:S09]  /*1900*/  UISETP.NE.AND UP0, UPT, UR21, URZ, UPT ;  /* 0x000000ff1500728c */ /* 0x000fd2000bf05270 */
[----:B------:R-:W-:Y:S05]  /*1910*/  BRA.U !UP0, `(.L_x_4) ;  /* 0x0000000108e07547 */ /* 0x000fea000b800000 */
[----:B------:R-:W0:Y:S01]  /*1920*/  LDCU.64 UR8, c[0x0][0x400] ;  /* 0x00008000ff0877ac */ /* 0x000e220008000a00 */
[----:B------:R-:W1:Y:S01]  /*1930*/  LDC.64 R2, c[0x0][0x3f0] ;  /* 0x0000fc00ff027b82 */ /* 0x000e620000000a00 */
[----:B------:R-:W-:Y:S01]  /*1940*/  UIADD3 UR5, UPT, UPT, UR4, -0x1, URZ ;  /* 0xffffffff04057890 */ /* 0x000fe2000fffe0ff */
[----:B------:R-:W2:Y:S06]  /*1950*/  LDCU UR10, c[0x0][0x3d0] ;  /* 0x00007a00ff0a77ac */ /* 0x000eac0008000800 */
[----:B------:R-:W3:Y:S01]  /*1960*/  LDC.64 R4, c[0x0][0x3f8] ;  /* 0x0000fe00ff047b82 */ /* 0x000ee20000000a00 */
[----:B------:R-:W4:Y:S07]  /*1970*/  LDCU UR11, c[0x0][0x3d8] ;  /* 0x00007b00ff0b77ac */ /* 0x000f2e0008000800 */
[----:B------:R-:W1:Y:S01]  /*1980*/  LDC.64 R16, c[0x0][0x380] ;  /* 0x0000e000ff107b82 */ /* 0x000e620000000a00 */
[----:B0-----:R-:W-:Y:S01]  /*1990*/  UIMAD.WIDE.U32 UR8, UR15, 0x8, UR8 ;  /* 0x000000080f0878a5 */ /* 0x001fe2000f8e0008 */
[----:B------:R-:W-:Y:S01]  /*19a0*/  MOV R0, RZ ;  /* 0x000000ff00007202 */ /* 0x000fe20000000f00 */
[----:B------:R-:W0:Y:S04]  /*19b0*/  LDCU UR15, c[0x0][0x3c8] ;  /* 0x00007900ff0f77ac */ /* 0x000e280008000800 */
[----:B------:R-:W-:Y:S01]  /*19c0*/  IMAD.U32 R8, RZ, RZ, UR8 ;  /* 0x00000008ff087e24 */ /* 0x000fe2000f8e00ff */
[----:B------:R-:W-:-:S04]  /*19d0*/  MOV R9, UR9 ;  /* 0x0000000900097c02 */ /* 0x000fc80008000f00 */
[----:B------:R-:W5:Y:S02]  /*19e0*/  LDCU UR9, c[0x0][0x3c0] ;  /* 0x00007800ff0977ac */ /* 0x000f640008000800 */
[----:B------:R-:W2:Y:S01]  /*19f0*/  LDG.E.64 R8, desc[UR18][R8.64] ;  /* 0x0000001208087981 */ /* 0x000ea2000c1e1b00 */
[----:B------:R-:W4:Y:S01]  /*1a00*/  LDCU UR8, c[0x0][0x3bc] ;  /* 0x00007780ff0877ac */ /* 0x000f220008000800 */
[----:B-----5:R-:W-:-:S04]  /*1a10*/  UIMAD UR5, UR9, UR5, URZ ;  /* 0x00000005090572a4 */ /* 0x020fc8000f8e02ff */
[----:B----4-:R-:W-:-:S04]  /*1a20*/  UIMAD UR5, UR5, UR8, UR5 ;  /* 0x00000008050572a4 */ /* 0x010fc8000f8e0205 */
[----:B------:R-:W-:Y:S01]  /*1a30*/  UIADD3 UR5, UPT, UPT, UR5, -0x1, URZ ;  /* 0xffffffff05057890 */ /* 0x000fe2000fffe0ff */
[C---:B--2---:R-:W-:Y:S02]  /*1a40*/  DMUL R22, R8.reuse, R22 ;  /* 0x0000001608167228 */ /* 0x044fe40000000000 */
[----:B01-3--:R-:W-:-:S11]  /*1a50*/  DMUL R28, R8, R28 ;  /* 0x0000001c081c7228 */ /* 0x00bfd60000000000 */
.L_x_5:
[----:B------:R-:W-:-:S05]  /*1a60*/  MOV R7, 0x3 ;  /* 0x0000000300077802 */ /* 0x000fca0000000f00 */
[----:B------:R-:W-:-:S04]  /*1a70*/  IMAD R7, R0, R7, -0x3 ;  /* 0xfffffffd00077424 */ /* 0x000fc800078e0207 */
[----:B------:R-:W-:-:S04]  /*1a80*/  IMAD R7, R7, UR9, R7 ;  /* 0x0000000907077c24 */ /* 0x000fc8000f8e0207 */
[C---:B------:R-:W-:Y:S01]  /*1a90*/  VIADD R9, R7.reuse, 0x1 ;  /* 0x0000000107097836 */ /* 0x040fe20000000000 */
[C---:B------:R-:W-:Y:S01]  /*1aa0*/  IADD3 R11, PT, PT, R7.reuse, 0x2, RZ ;  /* 0x00000002070b7810 */ /* 0x040fe20007ffe0ff */
[----:B------:R-:W-:-:S04]  /*1ab0*/  IMAD.WIDE.U32 R20, R7, 0x4, R2 ;  /* 0x0000000407147825 */ /* 0x000fc800078e0002 */
[--C-:B------:R-:W-:Y:S02]  /*1ac0*/  IMAD.WIDE.U32 R8, R9, 0x4, R2.reuse ;  /* 0x0000000409087825 */ /* 0x100fe400078e0002 */
[----:B------:R-:W2:Y:S02]  /*1ad0*/  LDG.E R20, desc[UR18][R20.64] ;  /* 0x0000001214147981 */ /* 0x000ea4000c1e1900 */
[----:B------:R-:W-:Y:S02]  /*1ae0*/  IMAD.WIDE.U32 R10, R11, 0x4, R2 ;  /* 0x000000040b0a7825 */ /* 0x000fe400078e0002 */
[----:B------:R-:W3:Y:S04]  /*1af0*/  LDG.E R8, desc[UR18][R8.64] ;  /* 0x0000001208087981 */ /* 0x000ee8000c1e1900 */
[----:B------:R-:W4:Y:S01]  /*1b00*/  LDG.E R11, desc[UR18][R10.64] ;  /* 0x000000120a0b7981 */ /* 0x000f22000c1e1900 */
[----:B------:R-:W-:-:S05]  /*1b10*/  IADD3 R13, PT, PT, R0, UR5, RZ ;  /* 0x00000005000d7c10 */ /* 0x000fca000fffe0ff */
[----:B------:R-:W-:-:S06]  /*1b20*/  IMAD.WIDE.U32 R12, R13, 0x10, R4 ;  /* 0x000000100d0c7825 */ /* 0x000fcc00078e0004 */
[----:B------:R-:W5:Y:S01]  /*1b30*/  LDG.E.128 R12, desc[UR18][R12.64] ;  /* 0x000000120c0c7981 */ /* 0x000f62000c1e1d00 */
[----:B---3--:R-:W-:Y:S02]  /*1b40*/  IADD3 R7, PT, PT, R8, -UR10, RZ ;  /* 0x8000000a08077c10 */ /* 0x008fe4000fffe0ff */
[----:B----4-:R-:W-:Y:S01]  /*1b50*/  IADD3 R18, PT, PT, R6, -UR11, R11 ;  /* 0x8000000b06127c10 */ /* 0x010fe2000fffe00b */
[----:B--2---:R-:W-:-:S04]  /*1b60*/  VIADD R24, R20, -UR15 ;  /* 0x8000000f14187c36 */ /* 0x004fc80008000000 */
[----:B------:R-:W-:-:S04]  /*1b70*/  IMAD R7, R18, UR13, R7 ;  /* 0x0000000d12077c24 */ /* 0x000fc8000f8e0207 */
[----:B------:R-:W-:-:S04]  /*1b80*/  IMAD R7, R7, UR12, R24 ;  /* 0x0000000c07077c24 */ /* 0x000fc8000f8e0218 */
[----:B------:R-:W-:-:S05]  /*1b90*/  IMAD.WIDE.U32 R18, R7, 0x10, R16 ;  /* 0x0000001007127825 */ /* 0x000fca00078e0010 */
[----:B------:R-:W2:Y:S01]  /*1ba0*/  LDG.E.128 R8, desc[UR18][R18.64] ;  /* 0x0000001212087981 */ /* 0x000ea2000c1e1d00 */
[C---:B-----5:R-:W-:Y:S02]  /*1bb0*/  DMUL R24, R28.reuse, R12 ;  /* 0x0000000c1c187228 */ /* 0x060fe40000000000 */
[----:B------:R-:W-:-:S06]  /*1bc0*/  DMUL R20, R28, R14 ;  /* 0x0000000e1c147228 */ /* 0x000fcc0000000000 */
[C---:B------:R-:W-:Y:S02]  /*1bd0*/  DFMA R14, R22.reuse, R14, R24 ;  /* 0x0000000e160e722b */ /* 0x040fe40000000018 */
[----:B------:R-:W-:-:S06]  /*1be0*/  DFMA R20, R22, R12, -R20 ;  /* 0x0000000c1614722b */ /* 0x000fcc0000000814 */
[-C--:B--2---:R-:W-:Y:S02]  /*1bf0*/  DMUL R24, R14, R10.reuse ;  /* 0x0000000a0e187228 */ /* 0x084fe40000000000 */
[----:B------:R-:W-:-:S06]  /*1c00*/  DMUL R10, R20, R10 ;  /* 0x0000000a140a7228 */ /* 0x000fcc0000000000 */
[-C--:B------:R-:W-:Y:S02]  /*1c10*/  DFMA R12, R20, R8.reuse, -R24 ;  /* 0x00000008140c722b */ /* 0x080fe40000000818 */
[----:B------:R-:W-:Y:S01]  /*1c20*/  DFMA R14, R14, R8, R10 ;  /* 0x000000080e0e722b */ /* 0x000fe2000000000a */
[----:B------:R-:W-:Y:S02]  /*1c30*/  MOV R9, UR7 ;  /* 0x0000000700097c02 */ /* 0x000fe40008000f00 */
[----:B------:R-:W-:-:S04]  /*1c40*/  MOV R8, UR6 ;  /* 0x0000000600087c02 */ /* 0x000fc80008000f00 */
[----:B------:R0:W-:Y:S04]  /*1c50*/  STG.E.128 desc[UR18][R18.64], R12 ;  /* 0x0000000c12007986 */ /* 0x0001e8000c101d12 */
[----:B------:R-:W2:Y:S01]  /*1c60*/  LDG.E R9, desc[UR18][R8.64] ;  /* 0x0000001208097981 */ /* 0x000ea2000c1e1900 */
[----:B------:R-:W-:-:S04]  /*1c70*/  IADD3 R0, PT, PT, R0, 0x1, RZ ;  /* 0x0000000100007810 */ /* 0x000fc80007ffe0ff */
[----:B--2---:R-:W-:-:S13]  /*1c80*/  ISETP.GE.U32.AND P0, PT, R0, R9, PT ;  /* 0x000000090000720c */ /* 0x004fda0003f06070 */
[----:B0-----:R-:W-:Y:S05]  /*1c90*/  @!P0 BRA `(.L_x_5) ;  /* 0xfffffffc00708947 */ /* 0x001fea000383ffff */
.L_x_4:
[----:B------:R-:W0:Y:S01]  /*1ca0*/  LDCU UR5, c[0x0][0x3bc] ;  /* 0x00007780ff0577ac */ /* 0x000e220008000800 */
[----:B------:R-:W-:-:S04]  /*1cb0*/  UIADD3 UR4, UPT, UPT, UR4, 0x1, URZ ;  /* 0x0000000104047890 */ /* 0x000fc8000fffe0ff */
[----:B0-----:R-:W-:-:S09]  /*1cc0*/  UISETP.NE.AND UP0, UPT, UR4, UR5, UPT ;  /* 0x000000050400728c */ /* 0x001fd2000bf05270 */
[----:B------:R-:W-:Y:S05]  /*1cd0*/  BRA.U UP0, `(.L_x_6) ;  /* 0xffffffe900dc7547 */ /* 0x000fea000b83ffff */
[----:B------:R-:W-:Y:S05]  /*1ce0*/  EXIT ;  /* 0x000000000000794d */ /* 0x000fea0003800000 */
.L_x_7:
[----:B------:R-:W-:-:S00]  /*1cf0*/  BRA `(.L_x_7) ;  /* 0xfffffffc00fc7947 */ /* 0x000fc0000383ffff */
[----:B------:R-:W-:-:S00]  /*1d00*/  NOP ;  /* 0x0000000000007918 */ /* 0x000fc00000000000 */
[----:B------:R-:W-:-:S00]  /*1d10*/  NOP ;  /* 0x0000000000007918 */ /* 0x000fc00000000000 */
[----:B------:R-:W-:-:S00]  /*1d20*/  NOP ;  /* 0x0000000000007918 */ /* 0x000fc00000000000 */
[----:B------:R-:W-:-:S00]  /*1d30*/  NOP ;  /* 0x0000000000007918 */ /* 0x000fc00000000000 */
[----:B------:R-:W-:-:S00]  /*1d40*/  NOP ;  /* 0x0000000000007918 */ /* 0x000fc00000000000 */
[----:B------:R-:W-:-:S00]  /*1d50*/  NOP ;  /* 0x0000000000007918 */ /* 0x000fc00000000000 */
[----:B------:R-:W-:-:S00]  /*1d60*/  NOP ;  /* 0x0000000000007918 */ /* 0x000fc00000000000 */
[----:B------:R-:W-:-:S00]  /*1d70*/  NOP ;  /* 0x0000000000007918 */ /* 0x000fc00000000000 */
.L_x_8:


//--------------------- .nv.shared.reserved.0     --------------------------
	.section	.nv.shared.reserved.0,"aw",@nobits
	.weak		__nv_reservedSMEM_offset_0_alias
	.size		__nv_reservedSMEM_offset_0_alias, 0, 64
	.other		__nv_reservedSMEM_offset_0_alias,@"STO_CUDA_RESERVED_SHARED STV_DEFAULT"
__nv_reservedSMEM_offset_0_alias:
	.zero		0
	.zero		64


//--------------------- .nv.constant0._Z14zpseudo_kernelP7double2jjjjjjjjjjjjjjjjjjjjjjPKjS2_S2_PKS_PKdS0_ --------------------------
	.section	.nv.constant0._Z14zpseudo_kernelP7double2jjjjjjjjjjjjjjjjjjjjjjPKjS2_S2_PKS_PKdS0_,"a",@progbits
	.sectionflags	@""
	.align	4
.nv.constant0._Z14zpseudo_kernelP7double2jjjjjjjjjjjjjjjjjjjjjjPKjS2_S2_PKS_PKdS0_:
	.zero		1040


//--------------------- SYMBOLS --------------------------

	.type		.nv.reservedSmem.offset0,@object
	.size		.nv.reservedSmem.offset0,0x4
